// auto-generated by cutlass_sweep.gemm — config: {"arch": "sm_90", "cluster_m": 1, "cluster_n": 1, "dtype": "bf16", "dtype_b": "bf16", "layout": "nt", "stages": 0, "tile_k": 64, "tile_m": 256, "tile_n": 256}
#include "cutlass/cutlass.h"
#include "cutlass/gemm/collective/collective_builder.hpp"
#include "cutlass/gemm/device/gemm_universal_adapter.h"
#include "cutlass/gemm/kernel/gemm_universal.hpp"
#include "cutlass/epilogue/collective/collective_builder.hpp"

using ElemA = cutlass::bfloat16_t;
using ElemB = cutlass::bfloat16_t;
using ElemCD = cutlass::bfloat16_t;
using Acc  = float;
using TileShape    = cute::Shape<cute::_256, cute::_256, cute::_64>;
using ClusterShape = cute::Shape<cute::_1, cute::_1, cute::_1>;

using CollectiveEpilogue = typename cutlass::epilogue::collective::CollectiveBuilder<
    cutlass::arch::Sm90, cutlass::arch::OpClassTensorOp,
    TileShape, ClusterShape,
    cutlass::epilogue::collective::EpilogueTileAuto,
    Acc, Acc,
    ElemCD, cutlass::layout::RowMajor, 128 / cutlass::sizeof_bits<ElemCD>::value,
    ElemCD, cutlass::layout::RowMajor, 128 / cutlass::sizeof_bits<ElemCD>::value,
    cutlass::epilogue::collective::EpilogueScheduleAuto
  >::CollectiveOp;

using CollectiveMainloop = typename cutlass::gemm::collective::CollectiveBuilder<
    cutlass::arch::Sm90, cutlass::arch::OpClassTensorOp,
    ElemA, cutlass::layout::RowMajor, 128 / cutlass::sizeof_bits<ElemA>::value,
    ElemB, cutlass::layout::ColumnMajor, 128 / cutlass::sizeof_bits<ElemB>::value,
    Acc,
    TileShape, ClusterShape,
    cutlass::gemm::collective::StageCountAutoCarveout<static_cast<int>(sizeof(typename CollectiveEpilogue::SharedStorage))>,
    cutlass::gemm::collective::KernelScheduleAuto
  >::CollectiveOp;

using GemmKernel = cutlass::gemm::kernel::GemmUniversal<
    cute::Shape<int,int,int,int>,
    CollectiveMainloop,
    CollectiveEpilogue
>;
using Gemm = cutlass::gemm::device::GemmUniversalAdapter<GemmKernel>;

// Force the device kernel symbol into the cubin without needing a host main.
auto* _anchor = &cutlass::device_kernel<GemmKernel>;


// ===== COMPILED SASS (sm_90a) =====

	.target	sm_90a

	.elftype	@"ET_EXEC"


//--------------------- .note.nv.tkinfo           --------------------------
	.section	.note.nv.tkinfo,"",@"SHT_NOTE"
	.sectionflags	@"SHF_NOTE_NV_TKINFO"
	.tkinfo
        /*0018*/ 	.word	0x00000002
        /*0030*/ 	.string	""
        /*0030*/ 	.string	"ptxas"
        /*0030*/ 	.string	"Cuda compilation tools, release 13.0, V13.0.88"
        /*0030*/ 	.string	"Build cuda_13.0.r13.0/compiler.36424714_0"
        /*0030*/ 	.string	"-arch sm_90a -m 64 "



//--------------------- .note.nv.cuinfo           --------------------------
	.section	.note.nv.cuinfo,"",@"SHT_NOTE"
	.sectionflags	@"SHF_NOTE_NV_CUINFO"
        /*0018*/ 	.short	0x0002
        /*001a*/ 	.short	0x005a
        /*001c*/ 	.short	0x0082
	.zero		2


//--------------------- .nv.info                  --------------------------
	.section	.nv.info,"",@"SHT_CUDA_INFO"
	.align	4


	//----- nvinfo : EIATTR_REGCOUNT
	.align		4
        /*0000*/ 	.byte	0x04, 0x2f
        /*0002*/ 	.short	(.L_15 - .L_14)
	.align		4
.L_14:
        /*0004*/ 	.word	index@(_ZN7cutlass13device_kernelINS_4gemm6kernel13GemmUniversalIN4cute5tupleIJiiiiEEENS1_10collective13CollectiveMmaINS1_34MainloopSm90TmaGmmaWarpSpecializedILi3ENS5_IJNS4_1CILi1EEESB_SB_EEENS1_35KernelTmaWarpSpecializedCooperativeEEENS5_IJNSA_ILi256EEESF_NSA_ILi64EEEEEENS_10bfloat16_tENS5_IJlSB_lEEESI_SJ_NS4_8TiledMMAINS4_8MMA_AtomIJNS4_4SM904GMMA28MMA_64x256x16_F32BF16BF16_SSILNSN_5MajorE0ELSP_0ELNSN_7ScaleInE1ELSQ_1EEEEEENS4_6LayoutINS5_IJNSA_ILi2EEESB_SB_EEENS5_IJSB_NSA_ILi0EEESW_EEEEENS5_IJNS4_10UnderscoreESZ_SZ_EEEEENS4_13SM90_TMA_LOADENS4_14ComposedLayoutINS4_7SwizzleILi3ELi4ELi3EEENS4_18smem_ptr_flag_bitsILi16EEENST_INS5_IJNSA_ILi8EEESG_EEENS5_IJSG_SB_EEEEEEEvNS4_8identityES12_S1C_vS1D_EENS_8epilogue10collective6detail29Sm90TmaWarpSpecializedAdapterINS1G_15DefaultEpilogueISI_SJ_SJ_NS1F_6thread17LinearCombinationISI_Li1EffLNS1K_9ScaleType4KindE0ELNS_15FloatRoundStyleE2ESI_EENS1_15EpilogueDefaultEEEEEvvEEEEvNT_6ParamsE)
        /*0008*/ 	.word	0x000000a8


	//----- nvinfo : EIATTR_FRAME_SIZE
	.align		4
.L_15:
        /*000c*/ 	.byte	0x04, 0x11
        /*000e*/ 	.short	(.L_17 - .L_16)
	.align		4
.L_16:
        /*0010*/ 	.word	index@(_ZN7cutlass13device_kernelINS_4gemm6kernel13GemmUniversalIN4cute5tupleIJiiiiEEENS1_10collective13CollectiveMmaINS1_34MainloopSm90TmaGmmaWarpSpecializedILi3ENS5_IJNS4_1CILi1EEESB_SB_EEENS1_35KernelTmaWarpSpecializedCooperativeEEENS5_IJNSA_ILi256EEESF_NSA_ILi64EEEEEENS_10bfloat16_tENS5_IJlSB_lEEESI_SJ_NS4_8TiledMMAINS4_8MMA_AtomIJNS4_4SM904GMMA28MMA_64x256x16_F32BF16BF16_SSILNSN_5MajorE0ELSP_0ELNSN_7ScaleInE1ELSQ_1EEEEEENS4_6LayoutINS5_IJNSA_ILi2EEESB_SB_EEENS5_IJSB_NSA_ILi0EEESW_EEEEENS5_IJNS4_10UnderscoreESZ_SZ_EEEEENS4_13SM90_TMA_LOADENS4_14ComposedLayoutINS4_7SwizzleILi3ELi4ELi3EEENS4_18smem_ptr_flag_bitsILi16EEENST_INS5_IJNSA_ILi8EEESG_EEENS5_IJSG_SB_EEEEEEEvNS4_8identityES12_S1C_vS1D_EENS_8epilogue10collective6detail29Sm90TmaWarpSpecializedAdapterINS1G_15DefaultEpilogueISI_SJ_SJ_NS1F_6thread17LinearCombinationISI_Li1EffLNS1K_9ScaleType4KindE0ELNS_15FloatRoundStyleE2ESI_EENS1_15EpilogueDefaultEEEEEvvEEEEvNT_6ParamsE)
        /*0014*/ 	.word	0x00000788


	//----- nvinfo : EIATTR_MIN_STACK_SIZE
	.align		4
.L_17:
        /*0018*/ 	.byte	0x04, 0x12
        /*001a*/ 	.short	(.L_19 - .L_18)
	.align		4
.L_18:
        /*001c*/ 	.word	index@(_ZN7cutlass13device_kernelINS_4gemm6kernel13GemmUniversalIN4cute5tupleIJiiiiEEENS1_10collective13CollectiveMmaINS1_34MainloopSm90TmaGmmaWarpSpecializedILi3ENS5_IJNS4_1CILi1EEESB_SB_EEENS1_35KernelTmaWarpSpecializedCooperativeEEENS5_IJNSA_ILi256EEESF_NSA_ILi64EEEEEENS_10bfloat16_tENS5_IJlSB_lEEESI_SJ_NS4_8TiledMMAINS4_8MMA_AtomIJNS4_4SM904GMMA28MMA_64x256x16_F32BF16BF16_SSILNSN_5MajorE0ELSP_0ELNSN_7ScaleInE1ELSQ_1EEEEEENS4_6LayoutINS5_IJNSA_ILi2EEESB_SB_EEENS5_IJSB_NSA_ILi0EEESW_EEEEENS5_IJNS4_10UnderscoreESZ_SZ_EEEEENS4_13SM90_TMA_LOADENS4_14ComposedLayoutINS4_7SwizzleILi3ELi4ELi3EEENS4_18smem_ptr_flag_bitsILi16EEENST_INS5_IJNSA_ILi8EEESG_EEENS5_IJSG_SB_EEEEEEEvNS4_8identityES12_S1C_vS1D_EENS_8epilogue10collective6detail29Sm90TmaWarpSpecializedAdapterINS1G_15DefaultEpilogueISI_SJ_SJ_NS1F_6thread17LinearCombinationISI_Li1EffLNS1K_9ScaleType4KindE0ELNS_15FloatRoundStyleE2ESI_EENS1_15EpilogueDefaultEEEEEvvEEEEvNT_6ParamsE)
        /*0020*/ 	.word	0x00000788
.L_19:


//--------------------- .nv.compat                --------------------------
	.section	.nv.compat,"",@"SHT_CUDA_COMPAT_INFO"
	.align	4
        /*0000*/ 	.byte	0x02, 0x09, 0x01, 0x00, 0x02, 0x02, 0x04, 0x00, 0x02, 0x05, 0x05, 0x00, 0x03, 0x07, 0x01, 0x01
        /*0010*/ 	.byte	0x02, 0x03, 0x01, 0x00, 0x02, 0x06, 0x01, 0x00, 0x04, 0x0b, 0x08, 0x00, 0x00, 0x00, 0x00, 0x00
        /*0020*/ 	.byte	0x00, 0x00, 0x00, 0x00


//--------------------- .nv.info._ZN7cutlass13device_kernelINS_4gemm6kernel13GemmUniversalIN4cute5tupleIJiiiiEEENS1_10collective13CollectiveMmaINS1_34MainloopSm90TmaGmmaWarpSpecializedILi3ENS5_IJNS4_1CILi1EEESB_SB_EEENS1_35KernelTmaWarpSpecializedCooperativeEEENS5_IJNSA_ILi256EEESF_NSA_ILi64EEEEEENS_10bfloat16_tENS5_IJlSB_lEEESI_SJ_NS4_8TiledMMAINS4_8MMA_AtomIJNS4_4SM904GMMA28MMA_64x256x16_F32BF16BF16_SSILNSN_5MajorE0ELSP_0ELNSN_7ScaleInE1ELSQ_1EEEEEENS4_6LayoutINS5_IJNSA_ILi2EEESB_SB_EEENS5_IJSB_NSA_ILi0EEESW_EEEEENS5_IJNS4_10UnderscoreESZ_SZ_EEEEENS4_13SM90_TMA_LOADENS4_14ComposedLayoutINS4_7SwizzleILi3ELi4ELi3EEENS4_18smem_ptr_flag_bitsILi16EEENST_INS5_IJNSA_ILi8EEESG_EEENS5_IJSG_SB_EEEEEEEvNS4_8identityES12_S1C_vS1D_EENS_8epilogue10collective6detail29Sm90TmaWarpSpecializedAdapterINS1G_15DefaultEpilogueISI_SJ_SJ_NS1F_6thread17LinearCombinationISI_Li1EffLNS1K_9ScaleType4KindE0ELNS_15FloatRoundStyleE2ESI_EENS1_15EpilogueDefaultEEEEEvvEEEEvNT_6ParamsE --------------------------
	.section	.nv.info._ZN7cutlass13device_kernelINS_4gemm6kernel13GemmUniversalIN4cute5tupleIJiiiiEEENS1_10collective13CollectiveMmaINS1_34MainloopSm90TmaGmmaWarpSpecializedILi3ENS5_IJNS4_1CILi1EEESB_SB_EEENS1_35KernelTmaWarpSpecializedCooperativeEEENS5_IJNSA_ILi256EEESF_NSA_ILi64EEEEEENS_10bfloat16_tENS5_IJlSB_lEEESI_SJ_NS4_8TiledMMAINS4_8MMA_AtomIJNS4_4SM904GMMA28MMA_64x256x16_F32BF16BF16_SSILNSN_5MajorE0ELSP_0ELNSN_7ScaleInE1ELSQ_1EEEEEENS4_6LayoutINS5_IJNSA_ILi2EEESB_SB_EEENS5_IJSB_NSA_ILi0EEESW_EEEEENS5_IJNS4_10UnderscoreESZ_SZ_EEEEENS4_13SM90_TMA_LOADENS4_14ComposedLayoutINS4_7SwizzleILi3ELi4ELi3EEENS4_18smem_ptr_flag_bitsILi16EEENST_INS5_IJNSA_ILi8EEESG_EEENS5_IJSG_SB_EEEEEEEvNS4_8identityES12_S1C_vS1D_EENS_8epilogue10collective6detail29Sm90TmaWarpSpecializedAdapterINS1G_15DefaultEpilogueISI_SJ_SJ_NS1F_6thread17LinearCombinationISI_Li1EffLNS1K_9ScaleType4KindE0ELNS_15FloatRoundStyleE2ESI_EENS1_15EpilogueDefaultEEEEEvvEEEEvNT_6ParamsE,"",@"SHT_CUDA_INFO"
	.sectionflags	@""
	.align	4


	//----- nvinfo : EIATTR_CUDA_API_VERSION
	.align		4
        /*0000*/ 	.byte	0x04, 0x37
        /*0002*/ 	.short	(.L_21 - .L_20)
.L_20:
        /*0004*/ 	.word	0x00000082


	//----- nvinfo : EIATTR_KPARAM_INFO
	.align		4
.L_21:
        /*0008*/ 	.byte	0x04, 0x17
        /*000a*/ 	.short	(.L_23 - .L_22)
.L_22:
        /*000c*/ 	.word	0x00000000
        /*0010*/ 	.short	0x0000
        /*0012*/ 	.short	0x0070
        /*0014*/ 	.byte	0x00, 0xf0, 0x01, 0x10


	//----- nvinfo : EIATTR_SPARSE_MMA_MASK
	.align		4
.L_23:
        /*0018*/ 	.byte	0x03, 0x50
        /*001a*/ 	.short	0x0000


	//----- nvinfo : EIATTR_MAXREG_COUNT
	.align		4
        /*001c*/ 	.byte	0x03, 0x1b
        /*001e*/ 	.short	0x00a8


	//----- nvinfo : EIATTR_NUM_BARRIERS
	.align		4
        /*0020*/ 	.byte	0x02, 0x4c
        /*0022*/ 	.byte	0x01
	.zero		1


	//----- nvinfo : EIATTR_EXTERNS
	.align		4
        /*0024*/ 	.byte	0x04, 0x0f
        /*0026*/ 	.short	(.L_25 - .L_24)


	//   ....[0]....
	.align		4
.L_24:
        /*0028*/ 	.word	index@(__assertfail)


	//----- nvinfo : EIATTR_ANNOTATIONS
	.align		4
.L_25:
        /*002c*/ 	.byte	0x04, 0x55
        /*002e*/ 	.short	(.L_27 - .L_26)


	//   ....[0]....
.L_26:
        /*0030*/ 	.word	0x00000001
        /*0034*/ 	.byte	0x80, 0x06, 0x00, 0x00, 0x01, 0x00, 0x00, 0x00, 0xa0, 0x06, 0x00, 0x00, 0x01, 0x00, 0x00, 0x00
        /* <DEDUP_REMOVED lines=713> */
        /*2cd4*/ 	.byte	0xc0, 0xad, 0x01, 0x00, 0x01, 0x00, 0x00, 0x00, 0xe0, 0xad, 0x01, 0x00


	//----- nvinfo : EIATTR_MERCURY_ISA_VERSION
	.align		4
.L_27:
        /*2ce0*/ 	.byte	0x03, 0x5f
        /*2ce2*/ 	.short	0x0101


	//----- nvinfo : EIATTR_INT_WARP_WIDE_INSTR_OFFSETS
	.align		4
        /*2ce4*/ 	.byte	0x04, 0x31
        /*2ce6*/ 	.short	(.L_29 - .L_28)


	//   ....[0]....
.L_28:
        /*2ce8*/ 	.word	0x000004e0


	//   ....[1]....
        /*2cec*/ 	.word	0x000004f0


	//   ....[2]....
        /*2cf0*/ 	.word	0x00000580


	//----- nvinfo : EIATTR_COOP_GROUP_MASK_REGIDS
	.align		4
.L_29:
        /*2cf4*/ 	.byte	0x04, 0x29
        /*2cf6*/ 	.short	(.L_31 - .L_30)


	//   ....[0]....
.L_30:
        /*2cf8*/ 	.word	0xffffffff


	//   ....[1]....
        /*2cfc*/ 	.word	0xffffffff


	//   ....[2]....
        /*2d00*/ 	.word	0xffffffff


	//   ....[3]....
        /*2d04*/ 	.word	0xffffffff


	//   ....[4]....
        /*2d08*/ 	.word	0xffffffff


	//----- nvinfo : EIATTR_COOP_GROUP_INSTR_OFFSETS
	.align		4
.L_31:
        /*2d0c*/ 	.byte	0x04, 0x28
        /*2d0e*/ 	.short	(.L_33 - .L_32)


	//   ....[0]....
.L_32:
        /*2d10*/ 	.word	0x00000070


	//   ....[1]....
        /*2d14*/ 	.word	0x00000080


	//   ....[2]....
        /*2d18*/ 	.word	0x000001a0


	//   ....[3]....
        /*2d1c*/ 	.word	0x00000390


	//   ....[4]....
        /*2d20*/ 	.word	0x00001150


	//----- nvinfo : EIATTR_REG_RECONFIG
	.align		4
.L_33:
        /*2d24*/ 	.byte	0x01, 0x54
	.zero		2


	//----- nvinfo : EIATTR_SYSCALL_OFFSETS
	.align		4
        /*2d28*/ 	.byte	0x04, 0x46
        /*2d2a*/ 	.short	(.L_35 - .L_34)


	//   ....[0]....
.L_34:
        /*2d2c*/ 	.word	0x00001300


	//----- nvinfo : EIATTR_MBARRIER_INSTR_OFFSETS
	.align		4
.L_35:
        /*2d30*/ 	.byte	0x04, 0x39
        /*2d32*/ 	.short	(.L_37 - .L_36)


	//   ....[0]....
.L_36:
        /*2d34*/ 	.word	0x00000320
        /*2d38*/ 	.word	0x000000ff
        /*2d3c*/ 	.word	0x00000000
        /*2d40*/ 	.short	0x0100
        /*2d42*/ 	.byte	0x08
	.zero		1


	//   ....[1]....
        /*2d44*/ 	.word	0x00000330
        /*2d48*/ 	.word	0x000000ff
        /*2d4c*/ 	.word	0x00000018
        /*2d50*/ 	.short	0x0100
        /*2d52*/ 	.byte	0x08
	.zero		1


	//   ....[2]....
        /*2d54*/ 	.word	0x00000340
        /*2d58*/ 	.word	0x000000ff
        /*2d5c*/ 	.word	0x00000008
        /*2d60*/ 	.short	0x0100
        /*2d62*/ 	.byte	0x08
	.zero		1


	//   ....[3]....
        /*2d64*/ 	.word	0x00000350
        /*2d68*/ 	.word	0x000000ff
        /*2d6c*/ 	.word	0x00000020
        /*2d70*/ 	.short	0x0100
        /*2d72*/ 	.byte	0x08
	.zero		1


	//   ....[4]....
        /*2d74*/ 	.word	0x00000360
        /*2d78*/ 	.word	0x000000ff
        /*2d7c*/ 	.word	0x00000010
        /*2d80*/ 	.short	0x0100
        /*2d82*/ 	.byte	0x08
	.zero		1


	//   ....[5]....
        /*2d84*/ 	.word	0x00000370
        /*2d88*/ 	.word	0x000000ff
        /*2d8c*/ 	.word	0x00000028
        /*2d90*/ 	.short	0x0100
        /*2d92*/ 	.byte	0x08
	.zero		1


	//   ....[6]....
        /*2d94*/ 	.word	0x00000600
        /*2d98*/ 	.word	0x000000ff
        /*2d9c*/ 	.word	0x00000040
        /*2da0*/ 	.short	0x0100
        /*2da2*/ 	.byte	0x10
	.zero		1


	//   ....[7]....
        /*2da4*/ 	.word	0x00000690
        /*2da8*/ 	.word	0x000000ff
        /*2dac*/ 	.word	0x00000048
        /*2db0*/ 	.short	0x0100
        /*2db2*/ 	.byte	0x10
	.zero		1


	//   ....[8]....
        /*2db4*/ 	.word	0x000013a0
        /*2db8*/ 	.word	0x00000003
        /*2dbc*/ 	.word	0x00000000
        /*2dc0*/ 	.short	0x010a
        /*2dc2*/ 	.byte	0x3f
	.zero		1


	//   ....[9]....
        /*2dc4*/ 	.word	0x000013e0
        /*2dc8*/ 	.word	0x00000003
        /*2dcc*/ 	.word	0x00000000
        /*2dd0*/ 	.short	0x010a
        /*2dd2*/ 	.byte	0x3f
	.zero		1


	//   ....[10]....
        /*2dd4*/ 	.word	0x000049e0
        /*2dd8*/ 	.word	0x000000ff
        /*2ddc*/ 	.word	0x00000000
        /*2de0*/ 	.short	0x010a
        /*2de2*/ 	.byte	0x08
	.zero		1


	//   ....[11]....
        /*2de4*/ 	.word	0x00004a20
        /*2de8*/ 	.word	0x000000ff
        /*2dec*/ 	.word	0x00000000
        /*2df0*/ 	.short	0x010a
        /*2df2*/ 	.byte	0x08
	.zero		1


	//   ....[12]....
        /*2df4*/ 	.word	0x00008af0
        /*2df8*/ 	.word	0x000000ff
        /*2dfc*/ 	.word	0x00000000
        /*2e00*/ 	.short	0x0101
        /*2e02*/ 	.byte	0x0c
	.zero		1


	//   ....[13]....
        /*2e04*/ 	.word	0x00008d00
        /*2e08*/ 	.word	0x000000ff
        /*2e0c*/ 	.word	0x00000000
        /*2e10*/ 	.short	0x0101
        /*2e12*/ 	.byte	0x06
	.zero		1


	//   ....[14]....
        /*2e14*/ 	.word	0x0001a990
        /*2e18*/ 	.word	0x0000000a
        /*2e1c*/ 	.word	0x00000018
        /*2e20*/ 	.short	0x010a
        /*2e22*/ 	.byte	0x3f
	.zero		1


	//   ....[15]....
        /*2e24*/ 	.word	0x0001ace0
        /*2e28*/ 	.word	0x00000002
        /*2e2c*/ 	.word	0x00000048
        /*2e30*/ 	.short	0x0101
        /*2e32*/ 	.byte	0x3f
	.zero		1


	//   ....[16]....
        /*2e34*/ 	.word	0x0001b4e0
        /*2e38*/ 	.word	0x00000005
        /*2e3c*/ 	.word	0x00000000
        /*2e40*/ 	.short	0x010a
        /*2e42*/ 	.byte	0x3f
	.zero		1


	//   ....[17]....
        /*2e44*/ 	.word	0x0001b570
        /*2e48*/ 	.word	0x00000007
        /*2e4c*/ 	.word	0x00000000
        /*2e50*/ 	.short	0x010a
        /*2e52*/ 	.byte	0x3f
	.zero		1


	//   ....[18]....
        /*2e54*/ 	.word	0x0001b600
        /*2e58*/ 	.word	0x00000003
        /*2e5c*/ 	.word	0x00000000
        /*2e60*/ 	.short	0x010a
        /*2e62*/ 	.byte	0x3f
	.zero		1


	//   ....[19]....
        /*2e64*/ 	.word	0x0001b660
        /*2e68*/ 	.word	0x00000003
        /*2e6c*/ 	.word	0x00000000
        /*2e70*/ 	.short	0x010a
        /*2e72*/ 	.byte	0x3f
	.zero		1


	//   ....[20]....
        /*2e74*/ 	.word	0x0001b6c0
        /*2e78*/ 	.word	0x00000005
        /*2e7c*/ 	.word	0x00000000
        /*2e80*/ 	.short	0x010a
        /*2e82*/ 	.byte	0x3f
	.zero		1


	//   ....[21]....
        /*2e84*/ 	.word	0x0001b790
        /*2e88*/ 	.word	0x0000000a
        /*2e8c*/ 	.word	0x00000018
        /*2e90*/ 	.short	0x010a
        /*2e92*/ 	.byte	0x3f
	.zero		1


	//   ....[22]....
        /*2e94*/ 	.word	0x0001b860
        /*2e98*/ 	.word	0x00000005
        /*2e9c*/ 	.word	0x00000000
        /*2ea0*/ 	.short	0x010a
        /*2ea2*/ 	.byte	0x3f
	.zero		1


	//   ....[23]....
        /*2ea4*/ 	.word	0x0001b8b0
        /*2ea8*/ 	.word	0x00000007
        /*2eac*/ 	.word	0x00000000
        /*2eb0*/ 	.short	0x010a
        /*2eb2*/ 	.byte	0x3f
	.zero		1


	//----- nvinfo : EIATTR_NUM_MBARRIERS
	.align		4
.L_37:
        /*2eb4*/ 	.byte	0x03, 0x38
        /*2eb6*/ 	.short	0x0008


	//----- nvinfo : EIATTR_EXIT_INSTR_OFFSETS
	.align		4
        /*2eb8*/ 	.byte	0x04, 0x1c
        /*2eba*/ 	.short	(.L_39 - .L_38)


	//   ....[0]....
.L_38:
        /*2ebc*/ 	.word	0x00000700


	//   ....[1]....
        /*2ec0*/ 	.word	0x00001070


	//   ....[2]....
        /*2ec4*/ 	.word	0x00019f10


	//   ....[3]....
        /*2ec8*/ 	.word	0x0001a620


	//   ....[4]....
        /*2ecc*/ 	.word	0x0001b650


	//----- nvinfo : EIATTR_MAX_THREADS
	.align		4
.L_39:
        /*2ed0*/ 	.byte	0x04, 0x05
        /*2ed2*/ 	.short	(.L_41 - .L_40)
.L_40:
        /*2ed4*/ 	.word	0x00000180
        /*2ed8*/ 	.word	0x00000001
        /*2edc*/ 	.word	0x00000001


	//----- nvinfo : EIATTR_CRS_STACK_SIZE
	.align		4
.L_41:
        /*2ee0*/ 	.byte	0x04, 0x1e
        /*2ee2*/ 	.short	(.L_43 - .L_42)
.L_42:
        /*2ee4*/ 	.word	0x00000000


	//----- nvinfo : EIATTR_CBANK_PARAM_SIZE
	.align		4
.L_43:
        /*2ee8*/ 	.byte	0x03, 0x19
        /*2eea*/ 	.short	0x0470


	//----- nvinfo : EIATTR_PARAM_CBANK
	.align		4
        /*2eec*/ 	.byte	0x04, 0x0a
        /*2eee*/ 	.short	(.L_45 - .L_44)
	.align		4
.L_44:
        /*2ef0*/ 	.word	index@(.nv.constant0._ZN7cutlass13device_kernelINS_4gemm6kernel13GemmUniversalIN4cute5tupleIJiiiiEEENS1_10collective13CollectiveMmaINS1_34MainloopSm90TmaGmmaWarpSpecializedILi3ENS5_IJNS4_1CILi1EEESB_SB_EEENS1_35KernelTmaWarpSpecializedCooperativeEEENS5_IJNSA_ILi256EEESF_NSA_ILi64EEEEEENS_10bfloat16_tENS5_IJlSB_lEEESI_SJ_NS4_8TiledMMAINS4_8MMA_AtomIJNS4_4SM904GMMA28MMA_64x256x16_F32BF16BF16_SSILNSN_5MajorE0ELSP_0ELNSN_7ScaleInE1ELSQ_1EEEEEENS4_6LayoutINS5_IJNSA_ILi2EEESB_SB_EEENS5_IJSB_NSA_ILi0EEESW_EEEEENS5_IJNS4_10UnderscoreESZ_SZ_EEEEENS4_13SM90_TMA_LOADENS4_14ComposedLayoutINS4_7SwizzleILi3ELi4ELi3EEENS4_18smem_ptr_flag_bitsILi16EEENST_INS5_IJNSA_ILi8EEESG_EEENS5_IJSG_SB_EEEEEEEvNS4_8identityES12_S1C_vS1D_EENS_8epilogue10collective6detail29Sm90TmaWarpSpecializedAdapterINS1G_15DefaultEpilogueISI_SJ_SJ_NS1F_6thread17LinearCombinationISI_Li1EffLNS1K_9ScaleType4KindE0ELNS_15FloatRoundStyleE2ESI_EENS1_15EpilogueDefaultEEEEEvvEEEEvNT_6ParamsE)
        /*2ef4*/ 	.short	0x0210
        /*2ef6*/ 	.short	0x0470


	//----- nvinfo : EIATTR_SW_WAR
	.align		4
.L_45:
        /*2ef8*/ 	.byte	0x04, 0x36
        /*2efa*/ 	.short	(.L_47 - .L_46)
.L_46:
        /*2efc*/ 	.word	0x00000008
.L_47:


//--------------------- .nv.callgraph             --------------------------
	.section	.nv.callgraph,"",@"SHT_CUDA_CALLGRAPH"
	.align	4
	.sectionentsize	8
	.align		4
        /*0000*/ 	.word	0x00000000
	.align		4
        /*0004*/ 	.word	0xffffffff
	.align		4
        /*0008*/ 	.word	index@(_ZN7cutlass13device_kernelINS_4gemm6kernel13GemmUniversalIN4cute5tupleIJiiiiEEENS1_10collective13CollectiveMmaINS1_34MainloopSm90TmaGmmaWarpSpecializedILi3ENS5_IJNS4_1CILi1EEESB_SB_EEENS1_35KernelTmaWarpSpecializedCooperativeEEENS5_IJNSA_ILi256EEESF_NSA_ILi64EEEEEENS_10bfloat16_tENS5_IJlSB_lEEESI_SJ_NS4_8TiledMMAINS4_8MMA_AtomIJNS4_4SM904GMMA28MMA_64x256x16_F32BF16BF16_SSILNSN_5MajorE0ELSP_0ELNSN_7ScaleInE1ELSQ_1EEEEEENS4_6LayoutINS5_IJNSA_ILi2EEESB_SB_EEENS5_IJSB_NSA_ILi0EEESW_EEEEENS5_IJNS4_10UnderscoreESZ_SZ_EEEEENS4_13SM90_TMA_LOADENS4_14ComposedLayoutINS4_7SwizzleILi3ELi4ELi3EEENS4_18smem_ptr_flag_bitsILi16EEENST_INS5_IJNSA_ILi8EEESG_EEENS5_IJSG_SB_EEEEEEEvNS4_8identityES12_S1C_vS1D_EENS_8epilogue10collective6detail29Sm90TmaWarpSpecializedAdapterINS1G_15DefaultEpilogueISI_SJ_SJ_NS1F_6thread17LinearCombinationISI_Li1EffLNS1K_9ScaleType4KindE0ELNS_15FloatRoundStyleE2ESI_EENS1_15EpilogueDefaultEEEEEvvEEEEvNT_6ParamsE)
	.align		4
        /*000c*/ 	.word	index@(__assertfail)
	.align		4
        /*0010*/ 	.word	0x00000000
	.align		4
        /*0014*/ 	.word	0xfffffffe
	.align		4
        /*0018*/ 	.word	0x00000000
	.align		4
        /*001c*/ 	.word	0xfffffffd
	.align		4
        /*0020*/ 	.word	0x00000000
	.align		4
        /*0024*/ 	.word	0xfffffffc


//--------------------- .nv.constant4             --------------------------
	.section	.nv.constant4,"a",@progbits
	.align	8
	.align		8
.nv.constant4:
        /*0000*/ 	.dword	__assertfail
	.align		8
        /*0008*/ 	.dword	__unnamed_1
	.align		8
        /*0010*/ 	.dword	_ZN40_INTERNAL_d8dbbc51_4_k_cu_d98c28cc_300424cuda3std3__45__cpo5beginE
	.align		8
        /*0018*/ 	.dword	_ZN40_INTERNAL_d8dbbc51_4_k_cu_d98c28cc_300424cuda3std3__45__cpo3endE
	.align		8
        /*0020*/ 	.dword	_ZN40_INTERNAL_d8dbbc51_4_k_cu_d98c28cc_300424cuda3std3__45__cpo6cbeginE
	.align		8
        /*0028*/ 	.dword	_ZN40_INTERNAL_d8dbbc51_4_k_cu_d98c28cc_300424cuda3std3__45__cpo4cendE
	.align		8
        /*0030*/ 	.dword	_ZN40_INTERNAL_d8dbbc51_4_k_cu_d98c28cc_300424cuda3std3__442_GLOBAL__N__d8dbbc51_4_k_cu_d98c28cc_300426ignoreE
	.align		8
        /*0038*/ 	.dword	_ZN40_INTERNAL_d8dbbc51_4_k_cu_d98c28cc_300424cuda3std3__419piecewise_constructE
	.align		8
        /*0040*/ 	.dword	_ZN40_INTERNAL_d8dbbc51_4_k_cu_d98c28cc_300424cuda3std3__48in_placeE
	.align		8
        /*0048*/ 	.dword	_ZN40_INTERNAL_d8dbbc51_4_k_cu_d98c28cc_300424cuda3std6ranges3__45__cpo4swapE
	.align		8
        /*0050*/ 	.dword	_ZN40_INTERNAL_d8dbbc51_4_k_cu_d98c28cc_300424cuda3std6ranges3__45__cpo9iter_moveE
	.align		8
        /*0058*/ 	.dword	_ZN40_INTERNAL_d8dbbc51_4_k_cu_d98c28cc_300424cute7productE
	.align		8
        /*0060*/ 	.dword	_ZN40_INTERNAL_d8dbbc51_4_k_cu_d98c28cc_300424cute1_E
	.align		8
        /*0068*/ 	.dword	$str$22
	.align		8
        /*0070*/ 	.dword	$str$23


//--------------------- .text._ZN7cutlass13device_kernelINS_4gemm6kernel13GemmUniversalIN4cute5tupleIJiiiiEEENS1_10collective13CollectiveMmaINS1_34MainloopSm90TmaGmmaWarpSpecializedILi3ENS5_IJNS4_1CILi1EEESB_SB_EEENS1_35KernelTmaWarpSpecializedCooperativeEEENS5_IJNSA_ILi256EEESF_NSA_ILi64EEEEEENS_10bfloat16_tENS5_IJlSB_lEEESI_SJ_NS4_8TiledMMAINS4_8MMA_AtomIJNS4_4SM904GMMA28MMA_64x256x16_F32BF16BF16_SSILNSN_5MajorE0ELSP_0ELNSN_7ScaleInE1ELSQ_1EEEEEENS4_6LayoutINS5_IJNSA_ILi2EEESB_SB_EEENS5_IJSB_NSA_ILi0EEESW_EEEEENS5_IJNS4_10UnderscoreESZ_SZ_EEEEENS4_13SM90_TMA_LOADENS4_14ComposedLayoutINS4_7SwizzleILi3ELi4ELi3EEENS4_18smem_ptr_flag_bitsILi16EEENST_INS5_IJNSA_ILi8EEESG_EEENS5_IJSG_SB_EEEEEEEvNS4_8identityES12_S1C_vS1D_EENS_8epilogue10collective6detail29Sm90TmaWarpSpecializedAdapterINS1G_15DefaultEpilogueISI_SJ_SJ_NS1F_6thread17LinearCombinationISI_Li1EffLNS1K_9ScaleType4KindE0ELNS_15FloatRoundStyleE2ESI_EENS1_15EpilogueDefaultEEEEEvvEEEEvNT_6ParamsE --------------------------
	.section	.text._ZN7cutlass13device_kernelINS_4gemm6kernel13GemmUniversalIN4cute5tupleIJiiiiEEENS1_10collective13CollectiveMmaINS1_34MainloopSm90TmaGmmaWarpSpecializedILi3ENS5_IJNS4_1CILi1EEESB_SB_EEENS1_35KernelTmaWarpSpecializedCooperativeEEENS5_IJNSA_ILi256EEESF_NSA_ILi64EEEEEENS_10bfloat16_tENS5_IJlSB_lEEESI_SJ_NS4_8TiledMMAINS4_8MMA_AtomIJNS4_4SM904GMMA28MMA_64x256x16_F32BF16BF16_SSILNSN_5MajorE0ELSP_0ELNSN_7ScaleInE1ELSQ_1EEEEEENS4_6LayoutINS5_IJNSA_ILi2EEESB_SB_EEENS5_IJSB_NSA_ILi0EEESW_EEEEENS5_IJNS4_10UnderscoreESZ_SZ_EEEEENS4_13SM90_TMA_LOADENS4_14ComposedLayoutINS4_7SwizzleILi3ELi4ELi3EEENS4_18smem_ptr_flag_bitsILi16EEENST_INS5_IJNSA_ILi8EEESG_EEENS5_IJSG_SB_EEEEEEEvNS4_8identityES12_S1C_vS1D_EENS_8epilogue10collective6detail29Sm90TmaWarpSpecializedAdapterINS1G_15DefaultEpilogueISI_SJ_SJ_NS1F_6thread17LinearCombinationISI_Li1EffLNS1K_9ScaleType4KindE0ELNS_15FloatRoundStyleE2ESI_EENS1_15EpilogueDefaultEEEEEvvEEEEvNT_6ParamsE,"ax",@progbits
	.align	128
.text._ZN7cutlass13device_kernelINS_4gemm6kernel13GemmUniversalIN4cute5tupleIJiiiiEEENS1_10collective13CollectiveMmaINS1_34MainloopSm90TmaGmmaWarpSpecializedILi3ENS5_IJNS4_1CILi1EEESB_SB_EEENS1_35KernelTmaWarpSpecializedCooperativeEEENS5_IJNSA_ILi256EEESF_NSA_ILi64EEEEEENS_10bfloat16_tENS5_IJlSB_lEEESI_SJ_NS4_8TiledMMAINS4_8MMA_AtomIJNS4_4SM904GMMA28MMA_64x256x16_F32BF16BF16_SSILNSN_5MajorE0ELSP_0ELNSN_7ScaleInE1ELSQ_1EEEEEENS4_6LayoutINS5_IJNSA_ILi2EEESB_SB_EEENS5_IJSB_NSA_ILi0EEESW_EEEEENS5_IJNS4_10UnderscoreESZ_SZ_EEEEENS4_13SM90_TMA_LOADENS4_14ComposedLayoutINS4_7SwizzleILi3ELi4ELi3EEENS4_18smem_ptr_flag_bitsILi16EEENST_INS5_IJNSA_ILi8EEESG_EEENS5_IJSG_SB_EEEEEEEvNS4_8identityES12_S1C_vS1D_EENS_8epilogue10collective6detail29Sm90TmaWarpSpecializedAdapterINS1G_15DefaultEpilogueISI_SJ_SJ_NS1F_6thread17LinearCombinationISI_Li1EffLNS1K_9ScaleType4KindE0ELNS_15FloatRoundStyleE2ESI_EENS1_15EpilogueDefaultEEEEEvvEEEEvNT_6ParamsE:
        .type           _ZN7cutlass13device_kernelINS_4gemm6kernel13GemmUniversalIN4cute5tupleIJiiiiEEENS1_10collective13CollectiveMmaINS1_34MainloopSm90TmaGmmaWarpSpecializedILi3ENS5_IJNS4_1CILi1EEESB_SB_EEENS1_35KernelTmaWarpSpecializedCooperativeEEENS5_IJNSA_ILi256EEESF_NSA_ILi64EEEEEENS_10bfloat16_tENS5_IJlSB_lEEESI_SJ_NS4_8TiledMMAINS4_8MMA_AtomIJNS4_4SM904GMMA28MMA_64x256x16_F32BF16BF16_SSILNSN_5MajorE0ELSP_0ELNSN_7ScaleInE1ELSQ_1EEEEEENS4_6LayoutINS5_IJNSA_ILi2EEESB_SB_EEENS5_IJSB_NSA_ILi0EEESW_EEEEENS5_IJNS4_10UnderscoreESZ_SZ_EEEEENS4_13SM90_TMA_LOADENS4_14ComposedLayoutINS4_7SwizzleILi3ELi4ELi3EEENS4_18smem_ptr_flag_bitsILi16EEENST_INS5_IJNSA_ILi8EEESG_EEENS5_IJSG_SB_EEEEEEEvNS4_8identityES12_S1C_vS1D_EENS_8epilogue10collective6detail29Sm90TmaWarpSpecializedAdapterINS1G_15DefaultEpilogueISI_SJ_SJ_NS1F_6thread17LinearCombinationISI_Li1EffLNS1K_9ScaleType4KindE0ELNS_15FloatRoundStyleE2ESI_EENS1_15EpilogueDefaultEEEEEvvEEEEvNT_6ParamsE,@function
        .size           _ZN7cutlass13device_kernelINS_4gemm6kernel13GemmUniversalIN4cute5tupleIJiiiiEEENS1_10collective13CollectiveMmaINS1_34MainloopSm90TmaGmmaWarpSpecializedILi3ENS5_IJNS4_1CILi1EEESB_SB_EEENS1_35KernelTmaWarpSpecializedCooperativeEEENS5_IJNSA_ILi256EEESF_NSA_ILi64EEEEEENS_10bfloat16_tENS5_IJlSB_lEEESI_SJ_NS4_8TiledMMAINS4_8MMA_AtomIJNS4_4SM904GMMA28MMA_64x256x16_F32BF16BF16_SSILNSN_5MajorE0ELSP_0ELNSN_7ScaleInE1ELSQ_1EEEEEENS4_6LayoutINS5_IJNSA_ILi2EEESB_SB_EEENS5_IJSB_NSA_ILi0EEESW_EEEEENS5_IJNS4_10UnderscoreESZ_SZ_EEEEENS4_13SM90_TMA_LOADENS4_14ComposedLayoutINS4_7SwizzleILi3ELi4ELi3EEENS4_18smem_ptr_flag_bitsILi16EEENST_INS5_IJNSA_ILi8EEESG_EEENS5_IJSG_SB_EEEEEEEvNS4_8identityES12_S1C_vS1D_EENS_8epilogue10collective6detail29Sm90TmaWarpSpecializedAdapterINS1G_15DefaultEpilogueISI_SJ_SJ_NS1F_6thread17LinearCombinationISI_Li1EffLNS1K_9ScaleType4KindE0ELNS_15FloatRoundStyleE2ESI_EENS1_15EpilogueDefaultEEEEEvvEEEEvNT_6ParamsE,(.L_x_574 - _ZN7cutlass13device_kernelINS_4gemm6kernel13GemmUniversalIN4cute5tupleIJiiiiEEENS1_10collective13CollectiveMmaINS1_34MainloopSm90TmaGmmaWarpSpecializedILi3ENS5_IJNS4_1CILi1EEESB_SB_EEENS1_35KernelTmaWarpSpecializedCooperativeEEENS5_IJNSA_ILi256EEESF_NSA_ILi64EEEEEENS_10bfloat16_tENS5_IJlSB_lEEESI_SJ_NS4_8TiledMMAINS4_8MMA_AtomIJNS4_4SM904GMMA28MMA_64x256x16_F32BF16BF16_SSILNSN_5MajorE0ELSP_0ELNSN_7ScaleInE1ELSQ_1EEEEEENS4_6LayoutINS5_IJNSA_ILi2EEESB_SB_EEENS5_IJSB_NSA_ILi0EEESW_EEEEENS5_IJNS4_10UnderscoreESZ_SZ_EEEEENS4_13SM90_TMA_LOADENS4_14ComposedLayoutINS4_7SwizzleILi3ELi4ELi3EEENS4_18smem_ptr_flag_bitsILi16EEENST_INS5_IJNSA_ILi8EEESG_EEENS5_IJSG_SB_EEEEEEEvNS4_8identityES12_S1C_vS1D_EENS_8epilogue10collective6detail29Sm90TmaWarpSpecializedAdapterINS1G_15DefaultEpilogueISI_SJ_SJ_NS1F_6thread17LinearCombinationISI_Li1EffLNS1K_9ScaleType4KindE0ELNS_15FloatRoundStyleE2ESI_EENS1_15EpilogueDefaultEEEEEvvEEEEvNT_6ParamsE)
        .other          _ZN7cutlass13device_kernelINS_4gemm6kernel13GemmUniversalIN4cute5tupleIJiiiiEEENS1_10collective13CollectiveMmaINS1_34MainloopSm90TmaGmmaWarpSpecializedILi3ENS5_IJNS4_1CILi1EEESB_SB_EEENS1_35KernelTmaWarpSpecializedCooperativeEEENS5_IJNSA_ILi256EEESF_NSA_ILi64EEEEEENS_10bfloat16_tENS5_IJlSB_lEEESI_SJ_NS4_8TiledMMAINS4_8MMA_AtomIJNS4_4SM904GMMA28MMA_64x256x16_F32BF16BF16_SSILNSN_5MajorE0ELSP_0ELNSN_7ScaleInE1ELSQ_1EEEEEENS4_6LayoutINS5_IJNSA_ILi2EEESB_SB_EEENS5_IJSB_NSA_ILi0EEESW_EEEEENS5_IJNS4_10UnderscoreESZ_SZ_EEEEENS4_13SM90_TMA_LOADENS4_14ComposedLayoutINS4_7SwizzleILi3ELi4ELi3EEENS4_18smem_ptr_flag_bitsILi16EEENST_INS5_IJNSA_ILi8EEESG_EEENS5_IJSG_SB_EEEEEEEvNS4_8identityES12_S1C_vS1D_EENS_8epilogue10collective6detail29Sm90TmaWarpSpecializedAdapterINS1G_15DefaultEpilogueISI_SJ_SJ_NS1F_6thread17LinearCombinationISI_Li1EffLNS1K_9ScaleType4KindE0ELNS_15FloatRoundStyleE2ESI_EENS1_15EpilogueDefaultEEEEEvvEEEEvNT_6ParamsE,@"STO_CUDA_ENTRY STV_DEFAULT"
_ZN7cutlass13device_kernelINS_4gemm6kernel13GemmUniversalIN4cute5tupleIJiiiiEEENS1_10collective13CollectiveMmaINS1_34MainloopSm90TmaGmmaWarpSpecializedILi3ENS5_IJNS4_1CILi1EEESB_SB_EEENS1_35KernelTmaWarpSpecializedCooperativeEEENS5_IJNSA_ILi256EEESF_NSA_ILi64EEEEEENS_10bfloat16_tENS5_IJlSB_lEEESI_SJ_NS4_8TiledMMAINS4_8MMA_AtomIJNS4_4SM904GMMA28MMA_64x256x16_F32BF16BF16_SSILNSN_5MajorE0ELSP_0ELNSN_7ScaleInE1ELSQ_1EEEEEENS4_6LayoutINS5_IJNSA_ILi2EEESB_SB_EEENS5_IJSB_NSA_ILi0EEESW_EEEEENS5_IJNS4_10UnderscoreESZ_SZ_EEEEENS4_13SM90_TMA_LOADENS4_14ComposedLayoutINS4_7SwizzleILi3ELi4ELi3EEENS4_18smem_ptr_flag_bitsILi16EEENST_INS5_IJNSA_ILi8EEESG_EEENS5_IJSG_SB_EEEEEEEvNS4_8identityES12_S1C_vS1D_EENS_8epilogue10collective6detail29Sm90TmaWarpSpecializedAdapterINS1G_15DefaultEpilogueISI_SJ_SJ_NS1F_6thread17LinearCombinationISI_Li1EffLNS1K_9ScaleType4KindE0ELNS_15FloatRoundStyleE2ESI_EENS1_15EpilogueDefaultEEEEEvvEEEEvNT_6ParamsE:
[----:B------:R-:W0:Y:S02]  /*0000*/  LDC R1, c[0x0][0x28] ;  /* 0x00000a00ff017b82 */ /* 0x000e240000000800 */
[----:B0-----:R-:W-:Y:S01]  /*0010*/  VIADD R1, R1, 0xfffff878 ;  /* 0xfffff87801017836 */ /* 0x001fe20000000000 */
[----:B------:R-:W0:Y:S01]  /*0020*/  S2R R2, SR_TID.X ;  /* 0x0000000000027919 */ /* 0x000e220000002100 */
[----:B------:R-:W-:Y:S01]  /*0030*/  ELECT P0, URZ, PT ;  /* 0x00000000003f782f */ /* 0x000fe20003800000 */
[----:B------:R-:W-:Y:S01]  /*0040*/  BSSY B0, `(.L_x_0) ;  /* 0x0000015000007945 */ /* 0x000fe20003800000 */
[--C-:B0-----:R-:W-:Y:S02]  /*0050*/  SHF.R.U32.HI R0, RZ, 0x5, R2.reuse ;  /* 0x00000005ff007819 */ /* 0x101fe40000011602 */
[----:B------:R-:W-:-:S03]  /*0060*/  SHF.R.U32.HI R160, RZ, 0x7, R2 ;  /* 0x00000007ffa07819 */ /* 0x000fc60000011602 */
[----:B------:R-:W0:Y:S04]  /*0070*/  SHFL.IDX PT, R3, R0, RZ, 0x1f ;  /* 0x00001fff00037589 */ /* 0x000e2800000e0000 */
[----:B------:R-:W1:Y:S01]  /*0080*/  SHFL.IDX PT, R2, R160, RZ, 0x1f ;  /* 0x00001fffa0027589 */ /* 0x000e6200000e0000 */
[----:B0-----:R-:W-:Y:S02]  /*0090*/  R2UR UR10, R3 ;  /* 0x00000000030a72ca */ /* 0x001fe400000e0000 */
[----:B-1----:R-:W-:-:S11]  /*00a0*/  R2UR UR5, R2 ;  /* 0x00000000020572ca */ /* 0x002fd600000e0000 */
[----:B------:R-:W-:Y:S02]  /*00b0*/  USHF.R.S32.HI UR4, URZ, 0x1f, UR10 ;  /* 0x0000001f3f047899 */ /* 0x000fe4000801140a */
[----:B------:R-:W-:Y:S02]  /*00c0*/  ISETP.NE.OR P0, PT, RZ, UR10, !P0 ;  /* 0x0000000aff007c0c */ /* 0x000fe4000c705670 */
[----:B------:R-:W-:-:S04]  /*00d0*/  ULEA.HI UR4, UR4, UR10, URZ, 0x2 ;  /* 0x0000000a04047291 */ /* 0x000fc8000f8f103f */
[----:B------:R-:W-:-:S04]  /*00e0*/  ULOP3.LUT UR4, UR4, 0xfffffffc, URZ, 0xc0, !UPT ;  /* 0xfffffffc04047892 */ /* 0x000fc8000f8ec03f */
[----:B------:R-:W-:-:S03]  /*00f0*/  UIADD3 UR10, UR10, -UR4, URZ ;  /* 0x800000040a0a7290 */ /* 0x000fc6000fffe03f */
[----:B------:R-:W-:Y:S09]  /*0100*/  @P0 BRA `(.L_x_1) ;  /* 0x0000000000200947 */ /* 0x000ff20003800000 */
[----:B------:R-:W-:Y:S02]  /*0110*/  ULDC.64 UR6, c[0x0][0x198] ;  /* 0x0000660000067ab9 */ /* 0x000fe40000000a00 */
[----:B------:R-:W-:Y:S02]  /*0120*/  UIADD3 UR8, UP0, UR6, 0xf0, URZ ;  /* 0x000000f006087890 */ /* 0x000fe4000ff1e03f */
[----:B------:R-:W-:Y:S02]  /*0130*/  UIADD3 UR6, UP1, UR6, 0x1f0, URZ ;  /* 0x000001f006067890 */ /* 0x000fe4000ff3e03f */
[----:B------:R-:W-:Y:S02]  /*0140*/  UIADD3.X UR9, URZ, UR7, URZ, UP0, !UPT ;  /* 0x000000073f097290 */ /* 0x000fe400087fe43f */
[----:B------:R-:W-:-:S07]  /*0150*/  UIADD3.X UR7, URZ, UR7, URZ, UP1, !UPT ;  /* 0x000000073f077290 */ /* 0x000fce0008ffe43f */
[----:B------:R0:W-:Y:S02]  /*0160*/  UTMACCTL.PF [UR8] ;  /* 0x00000000080079b9 */ /* 0x0001e40008040000 */
[----:B------:R0:W-:Y:S02]  /*0170*/  UTMACCTL.PF [UR6] ;  /* 0x00000000060079b9 */ /* 0x0001e40008040000 */
[----:B0-----:R-:W-:Y:S01]  /*0180*/  NOP ;  /* 0x0000000000007918 */ /* 0x001fe20000000000 */
.L_x_1:
[----:B------:R-:W-:Y:S05]  /*0190*/  BSYNC B0 ;  /* 0x0000000000007941 */ /* 0x000fea0003800000 */
.L_x_0:
[----:B------:R-:W0:Y:S01]  /*01a0*/  SHFL.IDX PT, R2, R0, RZ, 0x1f ;  /* 0x00001fff00027589 */ /* 0x000e2200000e0000 */
[----:B------:R-:W-:Y:S01]  /*01b0*/  UISETP.NE.AND UP0, UPT, UR10, 0x3, UPT ;  /* 0x000000030a00788c */ /* 0x000fe2000bf05270 */
[----:B------:R-:W-:Y:S01]  /*01c0*/  ISETP.NE.AND P1, PT, RZ, UR5, PT ;  /* 0x00000005ff007c0c */ /* 0x000fe2000bf25270 */
[----:B------:R-:W-:Y:S02]  /*01d0*/  UIADD3 UR18, UR5, -0x1, URZ ;  /* 0xffffffff05127890 */ /* 0x000fe4000fffe03f */
[----:B------:R-:W-:Y:S02]  /*01e0*/  UISETP.EQ.OR UP0, UPT, UR10, URZ, !UP0 ;  /* 0x0000003f0a00728c */ /* 0x000fe4000c702670 */
[----:B------:R-:W-:Y:S02]  /*01f0*/  UISETP.GE.U32.AND UP1, UPT, UR18, 0x2, UPT ;  /* 0x000000021200788c */ /* 0x000fe4000bf26070 */
[----:B------:R-:W-:-:S04]  /*0200*/  UISETP.EQ.AND UP0, UPT, UR5, URZ, UP0 ;  /* 0x0000003f0500728c */ /* 0x000fc80008702270 */
[----:B------:R-:W-:-:S04]  /*0210*/  USEL UR40, URZ, 0x1, !UP0 ;  /* 0x000000013f287887 */ /* 0x000fc8000c000000 */
[----:B------:R-:W-:Y:S01]  /*0220*/  USEL UR40, UR40, 0x2, UP1 ;  /* 0x0000000228287887 */ /* 0x000fe20008800000 */
[----:B0-----:R-:W-:-:S13]  /*0230*/  ISETP.NE.AND P0, PT, R2, RZ, PT ;  /* 0x000000ff0200720c */ /* 0x001fda0003f05270 */
[----:B------:R-:W-:Y:S05]  /*0240*/  @P0 BRA `(.L_x_2) ;  /* 0x0000000000500947 */ /* 0x000fea0003800000 */
[----:B------:R-:W0:Y:S01]  /*0250*/  S2UR UR8, SR_CgaCtaId ;  /* 0x00000000000879c3 */ /* 0x000e220000008800 */
[----:B------:R-:W-:Y:S01]  /*0260*/  UMOV UR4, 0x400 ;  /* 0x0000040000047882 */ /* 0x000fe20000000000 */
[----:B------:R-:W-:Y:S01]  /*0270*/  UMOV UR5, 0x1 ;  /* 0x0000000100057882 */ /* 0x000fe20000000000 */
[----:B------:R-:W-:Y:S01]  /*0280*/  UMOV UR6, 0x100 ;  /* 0x0000010000067882 */ /* 0x000fe20000000000 */
[----:B------:R-:W-:Y:S01]  /*0290*/  ELECT P0, URZ, PT ;  /* 0x00000000003f782f */ /* 0x000fe20003800000 */
[----:B------:R-:W-:-:S04]  /*02a0*/  UIADD3 UR6, -UR6, 0x100000, URZ ;  /* 0x0010000006067890 */ /* 0x000fc8000fffe13f */
[----:B------:R-:W-:Y:S02]  /*02b0*/  USHF.L.U32 UR7, UR6, 0xb, URZ ;  /* 0x0000000b06077899 */ /* 0x000fe4000800063f */
[----:B------:R-:W-:Y:S02]  /*02c0*/  USHF.L.U32 UR6, UR6, 0x1, URZ ;  /* 0x0000000106067899 */ /* 0x000fe4000800063f */
[----:B0-----:R-:W-:Y:S02]  /*02d0*/  ULEA UR8, UR8, UR4, 0x18 ;  /* 0x0000000408087291 */ /* 0x001fe4000f8ec03f */
[----:B------:R-:W-:-:S04]  /*02e0*/  UIADD3 UR4, -UR5, 0x100000, URZ ;  /* 0x0010000005047890 */ /* 0x000fc8000fffe13f */
[----:B------:R-:W-:Y:S02]  /*02f0*/  USHF.L.U32 UR5, UR4, 0xb, URZ ;  /* 0x0000000b04057899 */ /* 0x000fe4000800063f */
[----:B------:R-:W-:Y:S01]  /*0300*/  USHF.L.U32 UR4, UR4, 0x1, URZ ;  /* 0x0000000104047899 */ /* 0x000fe2000800063f */
[----:B------:R-:W0:Y:S11]  /*0310*/  FENCE.VIEW.ASYNC.S ;  /* 0x00000000000073c6 */ /* 0x000e360000000000 */
[----:B0-----:R0:W1:Y:S01]  /*0320*/  SYNCS.EXCH.64 URZ, [UR8], UR4 ;  /* 0x00000004083f75b2 */ /* 0x0010620008000100 */
[----:B------:R0:W2:Y:S01]  /*0330*/  SYNCS.EXCH.64 URZ, [UR8+0x18], UR6 ;  /* 0x00001806083f75b2 */ /* 0x0000a20008000100 */
[----:B------:R0:W3:Y:S01]  /*0340*/  SYNCS.EXCH.64 URZ, [UR8+0x8], UR4 ;  /* 0x00000804083f75b2 */ /* 0x0000e20008000100 */
[----:B------:R0:W4:Y:S01]  /*0350*/  SYNCS.EXCH.64 URZ, [UR8+0x20], UR6 ;  /* 0x00002006083f75b2 */ /* 0x0001220008000100 */
[----:B------:R0:W0:Y:S01]  /*0360*/  SYNCS.EXCH.64 URZ, [UR8+0x10], UR4 ;  /* 0x00001004083f75b2 */ /* 0x0000220008000100 */
[----:B------:R0:W0:Y:S01]  /*0370*/  SYNCS.EXCH.64 URZ, [UR8+0x28], UR6 ;  /* 0x00002806083f75b2 */ /* 0x0000220008000100 */
[----:B------:R-:W-:Y:S01]  /*0380*/  NOP ;  /* 0x0000000000007918 */ /* 0x000fe20000000000 */
.L_x_2:
[----:B------:R-:W5:Y:S01]  /*0390*/  SHFL.IDX PT, R0, R0, RZ, 0x1f ;  /* 0x00001fff00007589 */ /* 0x000f6200000e0000 */
[----:B------:R-:W-:Y:S01]  /*03a0*/  ELECT P0, URZ, PT ;  /* 0x00000000003f782f */ /* 0x000fe20003800000 */
[----:B------:R-:W1:Y:S01]  /*03b0*/  S2UR UR17, SR_CTAID.Y ;  /* 0x00000000001179c3 */ /* 0x000e620000002600 */
[----:B0-----:R-:W-:Y:S01]  /*03c0*/  ULDC UR5, c[0x0][0x65c] ;  /* 0x0001970000057ab9 */ /* 0x001fe20000000800 */
[----:B------:R-:W-:Y:S01]  /*03d0*/  UMOV UR12, 0x20 ;  /* 0x00000020000c7882 */ /* 0x000fe20000000000 */
[----:B------:R-:W-:Y:S01]  /*03e0*/  UISETP.NE.AND UP2, UPT, UR5, 0x1, UPT ;  /* 0x000000010500788c */ /* 0x000fe2000bf45270 */
[----:B------:R-:W-:Y:S01]  /*03f0*/  NOP ;  /* 0x0000000000007918 */ /* 0x000fe20000000000 */
[----:B------:R-:W-:Y:S02]  /*0400*/  NOP ;  /* 0x0000000000007918 */ /* 0x000fe40000000000 */
[----:B------:R-:W-:Y:S01]  /*0410*/  UP2UR UR45, UPR, URZ, 0x4 ;  /* 0x000000043f2d7883 */ /* 0x000fe20008000000 */
[----:B------:R-:W0:Y:S01]  /*0420*/  S2UR UR4, SR_CTAID.X ;  /* 0x00000000000479c3 */ /* 0x000e220000002500 */
[----:B------:R-:W-:-:S02]  /*0430*/  PLOP3.LUT P2, PT, PT, PT, UP2, 0x80, 0x0 ;  /* 0x000000000000781c */ /* 0x000fc40003f4f028 */
[----:B------:R-:W-:Y:S02]  /*0440*/  PLOP3.LUT P4, PT, PT, PT, UP2, 0x80, 0x0 ;  /* 0x000000000000781c */ /* 0x000fe40003f8f028 */
[----:B------:R-:W-:Y:S01]  /*0450*/  PLOP3.LUT P3, PT, PT, PT, UP2, 0x80, 0x0 ;  /* 0x000000000000781c */ /* 0x000fe20003f6f028 */
[----:B------:R-:W-:Y:S01]  /*0460*/  @UP2 ULDC UR14, c[0x0][0x10] ;  /* 0x00000400000e2ab9 */ /* 0x000fe20000000800 */
[----:B------:R-:W-:Y:S01]  /*0470*/  @UP2 UMOV UR9, URZ ;  /* 0x0000003f00092c82 */ /* 0x000fe20008000000 */
[----:B------:R-:W-:Y:S01]  /*0480*/  @!UP2 ULDC UR11, c[0x0][0xc] ;  /* 0x00000300000baab9 */ /* 0x000fe20000000800 */
[----:B-----5:R-:W-:Y:S01]  /*0490*/  ISETP.NE.OR P0, PT, R0, RZ, !P0 ;  /* 0x000000ff0000720c */ /* 0x020fe20004705670 */
[----:B-1----:R-:W-:Y:S02]  /*04a0*/  @UP2 UMOV UR7, UR17 ;  /* 0x0000001100072c82 */ /* 0x002fe40008000000 */
[----:B------:R-:W-:Y:S01]  /*04b0*/  @UP2 UMOV UR8, UR7 ;  /* 0x0000000700082c82 */ /* 0x000fe20008000000 */
[----:B------:R-:W-:Y:S01]  /*04c0*/  @!UP2 UMOV UR7, UR17 ;  /* 0x000000110007ac82 */ /* 0x000fe20008000000 */
[----:B0-----:R-:W-:-:S08]  /*04d0*/  @UP2 UIMAD.WIDE.U32 UR14, UR4, UR14, UR8 ;  /* 0x0000000e040e22a5 */ /* 0x001fd0000f8e0008 */
[----:B------:R-:W-:Y:S01]  /*04e0*/  VOTEU.ALL UP0, P0 ;  /* 0x00000000003f7886 */ /* 0x000fe20000000000 */
[----:B------:R-:W-:Y:S01]  /*04f0*/  VOTEU.ALL UP1, P0 ;  /* 0x00000000003f7886 */ /* 0x000fe20000020000 */
[----:B------:R-:W-:-:S03]  /*0500*/  IMAD.U32 R2, RZ, RZ, UR14 ;  /* 0x0000000eff027e24 */ /* 0x000fc6000f8e00ff */
[----:B------:R-:W0:Y:S01]  /*0510*/  @!UP0 S2UR UR6, SR_CgaCtaId ;  /* 0x00000000000689c3 */ /* 0x000e220000008800 */
[----:B------:R-:W-:Y:S01]  /*0520*/  @!UP0 UMOV UR5, 0x400 ;  /* 0x0000040000058882 */ /* 0x000fe20000000000 */
[----:B------:R-:W-:-:S04]  /*0530*/  @!UP0 UIADD3 UR12, -UR12, 0x100000, URZ ;  /* 0x001000000c0c8890 */ /* 0x000fc8000fffe13f */
[----:B------:R-:W-:Y:S02]  /*0540*/  @!UP0 USHF.L.U32 UR13, UR12, 0xb, URZ ;  /* 0x0000000b0c0d8899 */ /* 0x000fe4000800063f */
[----:B------:R-:W-:Y:S01]  /*0550*/  @!UP0 USHF.L.U32 UR12, UR12, 0x1, URZ ;  /* 0x000000010c0c8899 */ /* 0x000fe2000800063f */
[----:B------:R-:W-:Y:S01]  /*0560*/  IMAD.U32 R3, RZ, RZ, UR15 ;  /* 0x0000000fff037e24 */ /* 0x000fe2000f8e00ff */
[----:B0-----:R-:W-:Y:S01]  /*0570*/  @!UP0 ULEA UR16, UR6, UR5, 0x18 ;  /* 0x0000000506108291 */ /* 0x001fe2000f8ec03f */
[----:B------:R-:W-:Y:S01]  /*0580*/  VOTEU.ALL UP0, P0 ;  /* 0x00000000003f7886 */ /* 0x000fe20000000000 */
[----:B------:R-:W-:Y:S01]  /*0590*/  PLOP3.LUT P0, PT, PT, PT, UP2, 0x80, 0x0 ;  /* 0x000000000000781c */ /* 0x000fe20003f0f028 */
[----:B------:R-:W-:Y:S01]  /*05a0*/  UMOV UR5, URZ ;  /* 0x0000003f00057c82 */ /* 0x000fe20008000000 */
[----:B------:R-:W-:Y:S01]  /*05b0*/  @UP2 UMOV UR6, URZ ;  /* 0x0000003f00062c82 */ /* 0x000fe20008000000 */
[----:B------:R-:W-:Y:S02]  /*05c0*/  @!UP2 UIMAD.WIDE.U32 UR8, UR11, UR7, UR4 ;  /* 0x000000070b08a2a5 */ /* 0x000fe4000f8e0004 */
[----:B------:R-:W-:-:S04]  /*05d0*/  @UP2 UIADD3 UR6, UR15, UR6, URZ ;  /* 0x000000060f062290 */ /* 0x000fc8000fffe03f */
[----:B------:R-:W-:Y:S01]  /*05e0*/  IMAD.U32 R5, RZ, RZ, UR9 ;  /* 0x00000009ff057e24 */ /* 0x000fe2000f8e00ff */
[----:B------:R-:W0:Y:S02]  /*05f0*/  FENCE.VIEW.ASYNC.S ;  /* 0x00000000000073c6 */ /* 0x000e240000000000 */
[----:B0-----:R0:W2:Y:S01]  /*0600*/  @!UP0 SYNCS.EXCH.64 URZ, [UR16+0x40], UR12 ;  /* 0x0000400c103f85b2 */ /* 0x0010a20008000100 */
[----:B------:R-:W-:Y:S01]  /*0610*/  @P2 MOV R6, UR6 ;  /* 0x0000000600062c02 */ /* 0x000fe20008000f00 */
[----:B------:R-:W-:Y:S02]  /*0620*/  IMAD.U32 R3, RZ, RZ, UR9 ;  /* 0x00000009ff037e24 */ /* 0x000fe4000f8e00ff */
[----:B------:R-:W-:Y:S02]  /*0630*/  @P0 IMAD.MOV.U32 R7, RZ, RZ, R2 ;  /* 0x000000ffff070224 */ /* 0x000fe400078e0002 */
[----:B------:R-:W-:Y:S02]  /*0640*/  IMAD.U32 R2, RZ, RZ, UR8 ;  /* 0x00000008ff027e24 */ /* 0x000fe4000f8e00ff */
[----:B------:R-:W-:-:S02]  /*0650*/  @!P4 IMAD.MOV.U32 R6, RZ, RZ, R5 ;  /* 0x000000ffff06c224 */ /* 0x000fc400078e0005 */
[----:B------:R-:W-:Y:S01]  /*0660*/  IMAD.U32 R4, RZ, RZ, UR8 ;  /* 0x00000008ff047e24 */ /* 0x000fe2000f8e00ff */
[----:B------:R-:W-:Y:S02]  /*0670*/  @!P3 MOV R7, R2 ;  /* 0x000000020007b202 */ /* 0x000fe40000000f00 */
[----:B------:R0:W-:Y:S01]  /*0680*/  STL [R1+0x200], R6 ;  /* 0x0002000601007387 */ /* 0x0001e20000100800 */
[----:B------:R0:W2:Y:S03]  /*0690*/  @!UP1 SYNCS.EXCH.64 URZ, [UR16+0x48], UR12 ;  /* 0x0000480c103f95b2 */ /* 0x0000a60008000100 */
[----:B------:R0:W-:Y:S01]  /*06a0*/  STL [R1+0x204], R7 ;  /* 0x0002040701007387 */ /* 0x0001e20000100800 */
[----:B------:R-:W-:Y:S01]  /*06b0*/  NOP ;  /* 0x0000000000007918 */ /* 0x000fe20000000000 */
[----:B--234-:R-:W-:Y:S06]  /*06c0*/  BAR.SYNC.DEFER_BLOCKING 0x0 ;  /* 0x0000000000007b1d */ /* 0x01cfec0000010000 */
[----:B------:R-:W-:Y:S05]  /*06d0*/  @!P1 BRA `(.L_x_3) ;  /* 0x0000019800109947 */ /* 0x000fea0003800000 */
[----:B------:R-:W-:-:S06]  /*06e0*/  UISETP.GT.U32.AND UP0, UPT, UR18, 0x1, UPT ;  /* 0x000000011200788c */ /* 0x000fcc000bf04070 */
[----:B------:R-:W-:-:S13]  /*06f0*/  PLOP3.LUT P0, PT, PT, PT, UP0, 0x80, 0x0 ;  /* 0x000000000000781c */ /* 0x000fda0003f0f008 */
[----:B0-----:R-:W-:Y:S05]  /*0700*/  @P0 EXIT ;  /* 0x000000000000094d */ /* 0x001fea0003800000 */
[----:B------:R-:W-:Y:S01]  /*0710*/  ULDC.64 UR8, c[0x0][0x650] ;  /* 0x0001940000087ab9 */ /* 0x000fe20000000a00 */
[----:B------:R-:W-:Y:S01]  /*0720*/  UMOV UR41, 0xffffffff ;  /* 0xffffffff00297882 */ /* 0x000fe20000000000 */
[----:B------:R-:W-:Y:S01]  /*0730*/  ISETP.GE.U32.AND P0, PT, R7, UR8, PT ;  /* 0x0000000807007c0c */ /* 0x000fe2000bf06070 */
[----:B------:R-:W-:Y:S01]  /*0740*/  UMOV UR42, 0xffffffff ;  /* 0xffffffff002a7882 */ /* 0x000fe20000000000 */
[----:B------:R-:W-:Y:S01]  /*0750*/  UMOV UR43, 0xffffffff ;  /* 0xffffffff002b7882 */ /* 0x000fe20000000000 */
[----:B------:R-:W-:Y:S02]  /*0760*/  PRMT R0, RZ, 0x7610, R0 ;  /* 0x00007610ff007816 */ /* 0x000fe40000000000 */
[----:B------:R-:W-:-:S13]  /*0770*/  ISETP.GE.U32.AND.EX P0, PT, R6, UR9, PT, P0 ;  /* 0x0000000906007c0c */ /* 0x000fda000bf06100 */
[----:B------:R-:W-:Y:S05]  /*0780*/  @P0 BRA `(.L_x_4) ;  /* 0x0000000400800947 */ /* 0x000fea0003800000 */
[----:B------:R-:W-:Y:S01]  /*0790*/  I2FP.F32.U32 R0, UR4 ;  /* 0x0000000400007c45 */ /* 0x000fe20008201000 */
[----:B------:R-:W-:Y:S01]  /*07a0*/  ULDC.64 UR16, c[0x0][0x628] ;  /* 0x00018a0000107ab9 */ /* 0x000fe20000000a00 */
[----:B------:R-:W-:Y:S01]  /*07b0*/  ULDC UR6, c[0x0][0x150] ;  /* 0x0000540000067ab9 */ /* 0x000fe20000000800 */
[----:B------:R-:W-:Y:S01]  /*07c0*/  ISETP.NE.U32.AND P0, PT, RZ, UR16, PT ;  /* 0x00000010ff007c0c */ /* 0x000fe2000bf05070 */
[----:B------:R-:W-:Y:S01]  /*07d0*/  ULDC UR15, c[0x0][0x630] ;  /* 0x00018c00000f7ab9 */ /* 0x000fe20000000800 */
[----:B------:R-:W-:Y:S01]  /*07e0*/  FMUL R0, R0, UR6 ;  /* 0x0000000600007c20 */ /* 0x000fe20008400000 */
[----:B------:R-:W-:Y:S01]  /*07f0*/  R2UR UR18, R7 ;  /* 0x00000000071272ca */ /* 0x000fe200000e0000 */
[----:B------:R-:W-:Y:S01]  /*0800*/  ULDC UR20, c[0x0][0x154] ;  /* 0x0000550000147ab9 */ /* 0x000fe20000000800 */
[----:B------:R-:W-:Y:S01]  /*0810*/  ISETP.NE.AND.EX P0, PT, RZ, UR17, PT, P0 ;  /* 0x00000011ff007c0c */ /* 0x000fe2000bf05300 */
[----:B------:R0:W1:Y:S01]  /*0820*/  F2I.U32.TRUNC.NTZ R2, R0 ;  /* 0x0000000000027305 */ /* 0x000062000020f000 */
[----:B------:R-:W-:-:S02]  /*0830*/  R2UR UR19, R6 ;  /* 0x00000000061372ca */ /* 0x000fc400000e0000 */
[----:B------:R-:W-:Y:S02]  /*0840*/  R2UR UR8, R7 ;  /* 0x00000000070872ca */ /* 0x000fe400000e0000 */
[----:B------:R-:W-:-:S07]  /*0850*/  R2UR UR9, R6 ;  /* 0x00000000060972ca */ /* 0x000fce00000e0000 */
[----:B0-----:R-:W-:Y:S08]  /*0860*/  @!P0 BRA `(.L_x_5) ;  /* 0x0000000000308947 */ /* 0x001ff00003800000 */
[----:B------:R-:W-:Y:S01]  /*0870*/  R2UR UR8, R7 ;  /* 0x00000000070872ca */ /* 0x000fe200000e0000 */
[----:B------:R-:W-:Y:S01]  /*0880*/  ULDC UR6, c[0x0][0x634] ;  /* 0x00018d0000067ab9 */ /* 0x000fe20000000800 */
[----:B------:R-:W-:-:S11]  /*0890*/  R2UR UR14, R6 ;  /* 0x00000000060e72ca */ /* 0x000fd600000e0000 */
[----:B------:R-:W-:-:S04]  /*08a0*/  UIADD3 UR6, UP0, UR8, UR6, URZ ;  /* 0x0000000608067290 */ /* 0x000fc8000ff1e03f */
[----:B------:R-:W-:-:S04]  /*08b0*/  UIADD3.X UR14, URZ, UR14, URZ, UP0, !UPT ;  /* 0x0000000e3f0e7290 */ /* 0x000fc800087fe43f */
[----:B------:R-:W-:-:S04]  /*08c0*/  UIMAD.WIDE.U32 UR8, UR14, UR16, URZ ;  /* 0x000000100e0872a5 */ /* 0x000fc8000f8e003f */
[----:B------:R-:W-:Y:S02]  /*08d0*/  UIMAD.WIDE.U32 UR10, UP0, UR6, UR17, UR8 ;  /* 0x00000011060a72a5 */ /* 0x000fe4000f800008 */
[----:B------:R-:W-:Y:S02]  /*08e0*/  UIMAD.WIDE.U32 UR8, UR6, UR16, URZ ;  /* 0x00000010060872a5 */ /* 0x000fe4000f8e003f */
[----:B------:R-:W-:Y:S02]  /*08f0*/  UIADD3.X UR13, URZ, URZ, URZ, UP0, !UPT ;  /* 0x0000003f3f0d7290 */ /* 0x000fe400087fe43f */
[----:B------:R-:W-:Y:S01]  /*0900*/  UIADD3 URZ, UP0, UR9, UR10, URZ ;  /* 0x0000000a093f7290 */ /* 0x000fe2000ff1e03f */
[----:B------:R-:W-:-:S03]  /*0910*/  UMOV UR12, UR11 ;  /* 0x0000000b000c7c82 */ /* 0x000fc60008000000 */
[----:B------:R-:W-:-:S12]  /*0920*/  UIMAD.WIDE.U32.X UR8, UR14, UR17, UR12, UP0 ;  /* 0x000000110e0872a5 */ /* 0x000fd800080e040c */
.L_x_5:
[----:B------:R-:W-:Y:S01]  /*0930*/  USHF.R.U64 UR43, UR8, UR15, UR9 ;  /* 0x0000000f082b7299 */ /* 0x000fe20008001209 */
[----:B------:R-:W-:Y:S01]  /*0940*/  I2FP.F32.U32 R0, UR7 ;  /* 0x0000000700007c45 */ /* 0x000fe20008201000 */
[----:B------:R-:W-:Y:S01]  /*0950*/  USHF.R.U32.HI UR5, URZ, UR15, UR9 ;  /* 0x0000000f3f057299 */ /* 0x000fe20008011609 */
[----:B-1----:R-:W-:Y:S01]  /*0960*/  R2UR UR12, R2 ;  /* 0x00000000020c72ca */ /* 0x002fe200000e0000 */
[----:B------:R-:W-:Y:S02]  /*0970*/  UIADD3 UR6, UP0, URZ, -UR43, URZ ;  /* 0x8000002b3f067290 */ /* 0x000fe4000ff1e03f */
[----:B------:R-:W-:Y:S01]  /*0980*/  FMUL R0, R0, UR20 ;  /* 0x0000001400007c20 */ /* 0x000fe20008400000 */
[----:B------:R-:W-:Y:S01]  /*0990*/  ULDC.64 UR8, c[0x0][0x620] ;  /* 0x0001880000087ab9 */ /* 0x000fe20000000a00 */
[----:B------:R-:W-:Y:S01]  /*09a0*/  UIADD3.X UR5, URZ, ~UR5, URZ, UP0, !UPT ;  /* 0x800000053f057290 */ /* 0x000fe200087fe43f */
[----:B------:R-:W-:Y:S01]  /*09b0*/  UMOV UR10, UR18 ;  /* 0x00000012000a7c82 */ /* 0x000fe20008000000 */
[----:B------:R-:W-:-:S02]  /*09c0*/  UMOV UR11, UR19 ;  /* 0x00000013000b7c82 */ /* 0x000fc40008000000 */
[----:B------:R-:W-:Y:S01]  /*09d0*/  UIMAD UR5, UR5, UR8, URZ ;  /* 0x00000008050572a4 */ /* 0x000fe2000f8e023f */
[----:B------:R-:W0:Y:S01]  /*09e0*/  F2I.U32.TRUNC.NTZ R0, R0 ;  /* 0x0000000000007305 */ /* 0x000e22000020f000 */
[----:B------:R-:W-:Y:S02]  /*09f0*/  UIMAD.WIDE.U32 UR10, UR6, UR8, UR10 ;  /* 0x00000008060a72a5 */ /* 0x000fe4000f8e000a */
[----:B------:R-:W-:Y:S01]  /*0a00*/  UIMAD UR6, UR6, UR9, UR5 ;  /* 0x00000009060672a4 */ /* 0x000fe2000f8e0205 */
[----:B------:R-:W-:Y:S01]  /*0a10*/  ULDC UR21, c[0x0][0x658] ;  /* 0x0001960000157ab9 */ /* 0x000fe20000000800 */
[----:B------:R-:W-:Y:S02]  /*0a20*/  UMOV UR19, 0xffffffff ;  /* 0xffffffff00137882 */ /* 0x000fe40000000000 */
[----:B------:R-:W-:Y:S01]  /*0a30*/  UIADD3 UR6, UR11, UR6, URZ ;  /* 0x000000060b067290 */ /* 0x000fe2000fffe03f */
[----:B------:R-:W-:Y:S01]  /*0a40*/  ULDC UR15, c[0x0][0x618] ;  /* 0x00018600000f7ab9 */ /* 0x000fe20000000800 */
[----:B------:R-:W-:Y:S01]  /*0a50*/  ULDC.64 UR8, c[0x0][0x640] ;  /* 0x0001900000087ab9 */ /* 0x000fe20000000a00 */
[----:B------:R-:W-:Y:S01]  /*0a60*/  USHF.L.U32 UR11, UR19, UR21, URZ ;  /* 0x00000015130b7299 */ /* 0x000fe2000800063f */
[----:B------:R-:W-:Y:S01]  /*0a70*/  ISETP.NE.U32.AND P0, PT, RZ, UR8, PT ;  /* 0x00000008ff007c0c */ /* 0x000fe2000bf05070 */
[----:B------:R-:W-:-:S02]  /*0a80*/  USHF.R.U64 UR19, UR10, UR15, UR6 ;  /* 0x0000000f0a137299 */ /* 0x000fc40008001206 */
[----:B------:R-:W-:Y:S01]  /*0a90*/  USHF.R.U32.HI UR10, URZ, UR15, UR6 ;  /* 0x0000000f3f0a7299 */ /* 0x000fe20008011606 */
[----:B0-----:R-:W-:Y:S01]  /*0aa0*/  R2UR UR14, R0 ;  /* 0x00000000000e72ca */ /* 0x001fe200000e0000 */
[----:B------:R-:W-:Y:S01]  /*0ab0*/  ULDC UR17, c[0x0][0x608] ;  /* 0x0001820000117ab9 */ /* 0x000fe20000000800 */
[----:B------:R-:W-:Y:S01]  /*0ac0*/  ISETP.NE.AND.EX P0, PT, RZ, UR9, PT, P0 ;  /* 0x00000009ff007c0c */ /* 0x000fe2000bf05300 */
[----:B------:R-:W-:Y:S02]  /*0ad0*/  USHF.R.U64 UR23, UR19, UR17, UR10 ;  /* 0x0000001113177299 */ /* 0x000fe4000800120a */
[----:B------:R-:W-:Y:S01]  /*0ae0*/  USHF.R.U32.HI UR10, URZ, UR17, UR10 ;  /* 0x000000113f0a7299 */ /* 0x000fe2000801160a */
[----:B------:R-:W-:Y:S01]  /*0af0*/  UMOV UR16, 0x1 ;  /* 0x0000000100107882 */ /* 0x000fe20000000000 */
[----:B------:R-:W-:Y:S02]  /*0b00*/  UIADD3 UR12, -UR12, URZ, URZ ;  /* 0x0000003f0c0c7290 */ /* 0x000fe4000fffe13f */
[----:B------:R-:W-:-:S02]  /*0b10*/  USHF.R.U64 UR24, UR23, UR21, UR10 ;  /* 0x0000001517187299 */ /* 0x000fc4000800120a */
[----:B------:R-:W-:Y:S01]  /*0b20*/  USHF.L.U32 UR6, UR16, UR21, URZ ;  /* 0x0000001510067299 */ /* 0x000fe2000800063f */
[----:B------:R-:W-:Y:S01]  /*0b30*/  ULDC UR13, c[0x0][0x144] ;  /* 0x00005100000d7ab9 */ /* 0x000fe20000000800 */
[----:B------:R-:W-:Y:S01]  /*0b40*/  ULDC UR5, c[0x0][0x600] ;  /* 0x0001800000057ab9 */ /* 0x000fe20000000800 */
[----:B------:R-:W-:Y:S02]  /*0b50*/  ULOP3.LUT UR16, URZ, UR11, URZ, 0x33, !UPT ;  /* 0x0000000b3f107292 */ /* 0x000fe4000f8e333f */
[----:B------:R-:W-:Y:S02]  /*0b60*/  USHF.R.U32.HI UR11, URZ, UR21, UR10 ;  /* 0x000000153f0b7299 */ /* 0x000fe4000801160a */
[----:B------:R-:W-:Y:S02]  /*0b70*/  UIADD3 UR18, UR5, -0x1, URZ ;  /* 0xffffffff05127890 */ /* 0x000fe4000fffe03f */
[----:B------:R-:W-:Y:S02]  /*0b80*/  UIADD3 UR20, -UR14, URZ, URZ ;  /* 0x0000003f0e147290 */ /* 0x000fe4000fffe13f */
[----:B------:R-:W-:Y:S01]  /*0b90*/  UIMAD UR4, UR13, UR12, UR4 ;  /* 0x0000000c0d0472a4 */ /* 0x000fe2000f8e0204 */
[----:B------:R-:W-:Y:S01]  /*0ba0*/  ULDC UR25, c[0x0][0x148] ;  /* 0x0000520000197ab9 */ /* 0x000fe20000000800 */
[----:B------:R-:W-:Y:S01]  /*0bb0*/  ULDC UR21, c[0x0][0x648] ;  /* 0x0001920000157ab9 */ /* 0x000fe20000000800 */
[----:B------:R-:W-:Y:S01]  /*0bc0*/  ULDC UR22, c[0x0][0x638] ;  /* 0x00018e0000167ab9 */ /* 0x000fe20000000800 */
[----:B------:R-:W-:Y:S01]  /*0bd0*/  UMOV UR10, UR24 ;  /* 0x00000018000a7c82 */ /* 0x000fe20008000000 */
[----:B------:R-:W-:Y:S07]  /*0be0*/  @!P0 BRA `(.L_x_6) ;  /* 0x0000000000308947 */ /* 0x000fee0003800000 */
[----:B------:R-:W-:Y:S02]  /*0bf0*/  ULDC UR14, c[0x0][0x64c] ;  /* 0x00019300000e7ab9 */ /* 0x000fe40000000800 */
        /* <DEDUP_REMOVED lines=8> */
[----:B------:R-:W-:-:S07]  /*0c80*/  UIMAD.WIDE.U32.X UR8, UR17, UR9, UR14, UP0 ;  /* 0x00000009110872a5 */ /* 0x000fce00080e040e */
[----:B------:R-:W-:Y:S01]  /*0c90*/  UMOV UR10, UR8 ;  /* 0x00000008000a7c82 */ /* 0x000fe20008000000 */
[----:B------:R-:W-:-:S05]  /*0ca0*/  UMOV UR11, UR9 ;  /* 0x00000009000b7c82 */ /* 0x000fca0008000000 */
.L_x_6:
[----:B------:R-:W-:Y:S01]  /*0cb0*/  UISETP.NE.AND UP0, UPT, UR45, URZ, UPT ;  /* 0x0000003f2d00728c */ /* 0x000fe2000bf05270 */
[----:B------:R-:W-:Y:S01]  /*0cc0*/  IMAD.MOV.U32 R0, RZ, RZ, 0x1 ;  /* 0x00000001ff007424 */ /* 0x000fe200078e00ff */
[----:B------:R-:W-:Y:S02]  /*0cd0*/  USHF.R.U64 UR8, UR10, UR21, UR11 ;  /* 0x000000150a087299 */ /* 0x000fe4000800120b */
[----:B------:R-:W-:Y:S02]  /*0ce0*/  ULOP3.LUT UR16, UR23, UR16, URZ, 0xc0, !UPT ;  /* 0x0000001017107292 */ /* 0x000fe4000f8ec03f */
[----:B------:R-:W-:Y:S02]  /*0cf0*/  ULOP3.LUT UR18, UR19, UR18, URZ, 0xc0, !UPT ;  /* 0x0000001213127292 */ /* 0x000fe4000f8ec03f */
[----:B------:R-:W-:-:S03]  /*0d00*/  UIMAD UR16, UR6, UR8, UR16 ;  /* 0x00000008061072a4 */ /* 0x000fc6000f8e0210 */
[----:B------:R-:W-:Y:S02]  /*0d10*/  @UP0 UIMAD UR4, UR25, UR20, UR7 ;  /* 0x00000014190402a4 */ /* 0x000fe4000f8e0207 */
[----:B------:R-:W-:-:S04]  /*0d20*/  UIADD3 UR7, -UR8, URZ, URZ ;  /* 0x0000003f08077290 */ /* 0x000fc8000fffe13f */
[----:B------:R-:W-:-:S03]  /*0d30*/  UIMAD UR6, UR7, UR22, UR24 ;  /* 0x00000016070672a4 */ /* 0x000fc6000f8e0218 */
[----:B------:R-:W-:Y:S01]  /*0d40*/  ULDC UR7, c[0x0][0x610] ;  /* 0x0001840000077ab9 */ /* 0x000fe20000000800 */
[----:B------:R-:W-:Y:S02]  /*0d50*/  UIMAD UR6, UR6, UR5, UR18 ;  /* 0x00000005060672a4 */ /* 0x000fe4000f8e0212 */
[----:B------:R-:W-:-:S04]  /*0d60*/  UIMAD UR4, UR16, UR7, UR4 ;  /* 0x00000007100472a4 */ /* 0x000fc8000f8e0204 */
[----:B------:R-:W-:Y:S02]  /*0d70*/  USEL UR42, UR6, UR4, !UP0 ;  /* 0x00000004062a7287 */ /* 0x000fe4000c000000 */
[----:B------:R-:W-:-:S12]  /*0d80*/  USEL UR41, UR4, UR6, !UP0 ;  /* 0x0000000604297287 */ /* 0x000fd8000c000000 */
.L_x_4:
[----:B------:R-:W-:-:S08]  /*0d90*/  NOP ;  /* 0x0000000000007918 */ /* 0x000fd00000000000 */
[----:B------:R-:W0:Y:S02]  /*0da0*/  USETMAXREG.TRY_ALLOC.CTAPOOL UP0, 0xf0 ;  /* 0x000000f0000079c8 */ /* 0x000e240008000600 */
[----:B0-----:R-:W-:-:S13]  /*0db0*/  PLOP3.LUT P0, PT, PT, PT, UP0, 0x80, 0x0 ;  /* 0x000000000000781c */ /* 0x001fda0003f0f008 */
[----:B------:R-:W-:Y:S05]  /*0dc0*/  @!P0 BRA `(.L_x_4) ;  /* 0xfffffffc00f08947 */ /* 0x000fea000383ffff */
[----:B------:R-:W-:Y:S01]  /*0dd0*/  ULDC.64 UR4, c[0x0][0x598] ;  /* 0x0001660000047ab9 */ /* 0x000fe20000000a00 */
[----:B------:R-:W-:Y:S01]  /*0de0*/  ULDC.64 UR36, c[0x0][0x208] ;  /* 0x0000820000247ab9 */ /* 0x000fe20000000a00 */
[----:B------:R-:W-:-:S04]  /*0df0*/  ISETP.NE.U32.AND P0, PT, RZ, UR4, PT ;  /* 0x00000004ff007c0c */ /* 0x000fc8000bf05070 */
[----:B------:R-:W-:-:S13]  /*0e00*/  ISETP.NE.AND.EX P0, PT, RZ, UR5, PT, P0 ;  /* 0x00000005ff007c0c */ /* 0x000fda000bf05300 */
[----:B------:R-:W-:Y:S05]  /*0e10*/  @!P0 BRA `(.L_x_7) ;  /* 0x00000000001c8947 */ /* 0x000fea0003800000 */
[----:B------:R-:W0:Y:S02]  /*0e20*/  LDC.64 R2, c[0x0][0x598] ;  /* 0x00016600ff027b82 */ /* 0x000e240000000a00 */
[----:B0-----:R-:W2:Y:S02]  /*0e30*/  LDG.E.64 R2, desc[UR36][R2.64] ;  /* 0x0000002402027981 */ /* 0x001ea4000c1e1b00 */
[----:B--2---:R-:W-:-:S04]  /*0e40*/  ISETP.NE.U32.AND P0, PT, R2, RZ, PT ;  /* 0x000000ff0200720c */ /* 0x004fc80003f05070 */
[----:B------:R-:W-:-:S13]  /*0e50*/  ISETP.NE.AND.EX P0, PT, R3, RZ, PT, P0 ;  /* 0x000000ff0300720c */ /* 0x000fda0003f05300 */
[----:B------:R-:W-:Y:S05]  /*0e60*/  @!P0 BRA `(.L_x_7) ;  /* 0x0000000000088947 */ /* 0x000fea0003800000 */
[----:B------:R0:W5:Y:S01]  /*0e70*/  LD.E R2, desc[UR36][R2.64] ;  /* 0x0000002402027980 */ /* 0x000162000c101900 */
[----:B------:R-:W-:Y:S05]  /*0e80*/  BRA `(.L_x_8) ;  /* 0x0000000000247947 */ /* 0x000fea0003800000 */
.L_x_7:
[----:B------:R-:W-:Y:S02]  /*0e90*/  ULDC.64 UR4, c[0x0][0x588] ;  /* 0x0001620000047ab9 */ /* 0x000fe40000000a00 */
[----:B------:R-:W-:-:S04]  /*0ea0*/  ISETP.NE.U32.AND P0, PT, RZ, UR4, PT ;  /* 0x00000004ff007c0c */ /* 0x000fc8000bf05070 */
[----:B------:R-:W-:-:S13]  /*0eb0*/  ISETP.NE.AND.EX P0, PT, RZ, UR5, PT, P0 ;  /* 0x00000005ff007c0c */ /* 0x000fda000bf05300 */
[----:B------:R-:W-:Y:S05]  /*0ec0*/  @!P0 BRA `(.L_x_9) ;  /* 0x00000000000c8947 */ /* 0x000fea0003800000 */
[----:B------:R-:W0:Y:S02]  /*0ed0*/  LDC.64 R2, c[0x0][0x588] ;  /* 0x00016200ff027b82 */ /* 0x000e240000000a00 */
[----:B0-----:R1:W5:Y:S01]  /*0ee0*/  LDG.E R2, desc[UR36][R2.64] ;  /* 0x0000002402027981 */ /* 0x001362000c1e1900 */
[----:B------:R-:W-:Y:S05]  /*0ef0*/  BRA `(.L_x_8) ;  /* 0x0000000000087947 */ /* 0x000fea0003800000 */
.L_x_9:
[----:B------:R-:W-:Y:S02]  /*0f00*/  ULDC UR4, c[0x0][0x580] ;  /* 0x0001600000047ab9 */ /* 0x000fe40000000800 */
[----:B------:R-:W-:-:S07]  /*0f10*/  IMAD.U32 R2, RZ, RZ, UR4 ;  /* 0x00000004ff027e24 */ /* 0x000fce000f8e00ff */
.L_x_8:
[----:B------:R-:W-:Y:S02]  /*0f20*/  ULDC.64 UR4, c[0x0][0x5a0] ;  /* 0x0001680000047ab9 */ /* 0x000fe40000000a00 */
[----:B------:R-:W-:-:S04]  /*0f30*/  ISETP.NE.U32.AND P0, PT, RZ, UR4, PT ;  /* 0x00000004ff007c0c */ /* 0x000fc8000bf05070 */
[----:B------:R-:W-:-:S13]  /*0f40*/  ISETP.NE.AND.EX P0, PT, RZ, UR5, PT, P0 ;  /* 0x00000005ff007c0c */ /* 0x000fda000bf05300 */
[----:B------:R-:W-:Y:S05]  /*0f50*/  @!P0 BRA `(.L_x_10) ;  /* 0x00000000001c8947 */ /* 0x000fea0003800000 */
[----:B------:R-:W2:Y:S02]  /*0f60*/  LDC.64 R4, c[0x0][0x5a0] ;  /* 0x00016800ff047b82 */ /* 0x000ea40000000a00 */
[----:B--2---:R-:W2:Y:S02]  /*0f70*/  LDG.E.64 R4, desc[UR36][R4.64] ;  /* 0x0000002404047981 */ /* 0x004ea4000c1e1b00 */
[----:B--2---:R-:W-:-:S04]  /*0f80*/  ISETP.NE.U32.AND P0, PT, R4, RZ, PT ;  /* 0x000000ff0400720c */ /* 0x004fc80003f05070 */
[----:B------:R-:W-:-:S13]  /*0f90*/  ISETP.NE.AND.EX P0, PT, R5, RZ, PT, P0 ;  /* 0x000000ff0500720c */ /* 0x000fda0003f05300 */
[----:B------:R-:W-:Y:S05]  /*0fa0*/  @!P0 BRA `(.L_x_10) ;  /* 0x0000000000088947 */ /* 0x000fea0003800000 */
[----:B------:R2:W5:Y:S01]  /*0fb0*/  LD.E R16, desc[UR36][R4.64] ;  /* 0x0000002404107980 */ /* 0x000562000c101900 */
[----:B------:R-:W-:Y:S05]  /*0fc0*/  BRA `(.L_x_11) ;  /* 0x0000000000247947 */ /* 0x000fea0003800000 */
.L_x_10:
[----:B------:R-:W-:Y:S02]  /*0fd0*/  ULDC.64 UR4, c[0x0][0x590] ;  /* 0x0001640000047ab9 */ /* 0x000fe40000000a00 */
[----:B------:R-:W-:-:S04]  /*0fe0*/  ISETP.NE.U32.AND P0, PT, RZ, UR4, PT ;  /* 0x00000004ff007c0c */ /* 0x000fc8000bf05070 */
[----:B------:R-:W-:-:S13]  /*0ff0*/  ISETP.NE.AND.EX P0, PT, RZ, UR5, PT, P0 ;  /* 0x00000005ff007c0c */ /* 0x000fda000bf05300 */
[----:B------:R-:W-:Y:S05]  /*1000*/  @!P0 BRA `(.L_x_12) ;  /* 0x00000000000c8947 */ /* 0x000fea0003800000 */
[----:B------:R-:W2:Y:S02]  /*1010*/  LDC.64 R16, c[0x0][0x590] ;  /* 0x00016400ff107b82 */ /* 0x000ea40000000a00 */
[----:B--2---:R3:W5:Y:S01]  /*1020*/  LDG.E R16, desc[UR36][R16.64] ;  /* 0x0000002410107981 */ /* 0x004762000c1e1900 */
[----:B------:R-:W-:Y:S05]  /*1030*/  BRA `(.L_x_11) ;  /* 0x0000000000087947 */ /* 0x000fea0003800000 */
.L_x_12:
[----:B------:R-:W-:Y:S02]  /*1040*/  ULDC UR4, c[0x0][0x584] ;  /* 0x0001610000047ab9 */ /* 0x000fe40000000800 */
[----:B------:R-:W-:-:S07]  /*1050*/  IMAD.U32 R16, RZ, RZ, UR4 ;  /* 0x00000004ff107e24 */ /* 0x000fce000f8e00ff */
.L_x_11:
[----:B------:R-:W-:-:S13]  /*1060*/  LOP3.LUT P0, RZ, R0, 0xff, RZ, 0xc0, !PT ;  /* 0x000000ff00ff7812 */ /* 0x000fda000780c0ff */
[----:B------:R-:W-:Y:S05]  /*1070*/  @!P0 EXIT ;  /* 0x000000000000894d */ /* 0x000fea0003800000 */
[----:B------:R-:W-:Y:S01]  /*1080*/  ULDC UR4, c[0x0][0x28c] ;  /* 0x0000a30000047ab9 */ /* 0x000fe20000000800 */
[----:B------:R-:W-:Y:S01]  /*1090*/  UMOV UR38, URZ ;  /* 0x0000003f00267c82 */ /* 0x000fe20008000000 */
[----:B------:R-:W-:Y:S01]  /*10a0*/  UIADD3 UR4, UR4, 0x3f, URZ ;  /* 0x0000003f04047890 */ /* 0x000fe2000fffe03f */
[----:B------:R-:W-:-:S03]  /*10b0*/  UMOV UR39, URZ ;  /* 0x0000003f00277c82 */ /* 0x000fc60008000000 */
[----:B------:R-:W-:-:S04]  /*10c0*/  USHF.R.S32.HI UR5, URZ, 0x1f, UR4 ;  /* 0x0000001f3f057899 */ /* 0x000fc80008011404 */
[----:B------:R-:W-:-:S04]  /*10d0*/  ULEA.HI UR5, UR5, UR4, URZ, 0x6 ;  /* 0x0000000405057291 */ /* 0x000fc8000f8f303f */
[----:B------:R-:W-:-:S12]  /*10e0*/  USHF.R.S32.HI UR44, URZ, 0x6, UR5 ;  /* 0x000000063f2c7899 */ /* 0x000fd80008011405 */
.L_x_540:
[----:B------:R-:W4:Y:S01]  /*10f0*/  S2R R0, SR_TID.X ;  /* 0x0000000000007919 */ /* 0x000f220000002100 */
[----:B------:R-:W0:Y:S01]  /*1100*/  S2UR UR6, SR_CgaCtaId ;  /* 0x00000000000679c3 */ /* 0x000e220000008800 */
[----:B------:R-:W-:Y:S02]  /*1110*/  UMOV UR46, 0x400 ;  /* 0x00000400002e7882 */ /* 0x000fe40000000000 */
[----:B0-----:R-:W-:Y:S01]  /*1120*/  ULEA UR46, UR6, UR46, 0x18 ;  /* 0x0000002e062e7291 */ /* 0x001fe2000f8ec03f */
[----:B----4-:R-:W-:-:S04]  /*1130*/  LOP3.LUT R0, R0, 0x80, RZ, 0xc0, !PT ;  /* 0x0000008000007812 */ /* 0x010fc800078ec0ff */
[----:B------:R-:W-:-:S06]  /*1140*/  SHF.R.U32.HI R0, RZ, 0x7, R0 ;  /* 0x00000007ff007819 */ /* 0x000fcc0000011600 */
[----:B------:R-:W0:Y:S02]  /*1150*/  SHFL.IDX PT, R0, R0, RZ, 0x1f ;  /* 0x00001fff00007589 */ /* 0x000e2400000e0000 */
[----:B0-----:R-:W-:-:S13]  /*1160*/  R2UR UR4, R0 ;  /* 0x00000000000472ca */ /* 0x001fda00000e0000 */
[----:B------:R-:W-:-:S04]  /*1170*/  ULEA.HI UR5, UR4, UR4, URZ, 0x1 ;  /* 0x0000000404057291 */ /* 0x000fc8000f8f083f */
[----:B------:R-:W-:-:S04]  /*1180*/  ULOP3.LUT UR5, UR5, 0x7fffe, URZ, 0xc0, !UPT ;  /* 0x0007fffe05057892 */ /* 0x000fc8000f8ec03f */
[----:B------:R-:W-:-:S03]  /*1190*/  UIADD3 UR5, UR4, -UR5, URZ ;  /* 0x8000000504057290 */ /* 0x000fc6000fffe03f */
[----:B------:R-:W-:Y:S01]  /*11a0*/  ULDC UR4, c[0x0][0x28c] ;  /* 0x0000a30000047ab9 */ /* 0x000fe20000000800 */
[----:B------:R-:W-:Y:S01]  /*11b0*/  ULEA UR5, UR5, UR46, 0xd ;  /* 0x0000002e05057291 */ /* 0x000fe2000f8e683f */
[----:B------:R-:W-:-:S03]  /*11c0*/  ISETP.LT.AND P0, PT, RZ, UR4, PT ;  /* 0x00000004ff007c0c */ /* 0x000fc6000bf01270 */
[----:B------:R-:W-:-:S04]  /*11d0*/  UIADD3 UR5, UR5, 0x100, URZ ;  /* 0x0000010005057890 */ /* 0x000fc8000fffe03f */
[----:B------:R-:W-:-:S04]  /*11e0*/  USHF.R.U32.HI UR5, URZ, 0x4, UR5 ;  /* 0x000000043f057899 */ /* 0x000fc80008011605 */
[----:B------:R-:W-:Y:S02]  /*11f0*/  ULOP3.LUT UR47, UR5, 0x3fff, URZ, 0xc0, !UPT ;  /* 0x00003fff052f7892 */ /* 0x000fe4000f8ec03f */
[----:B-1-3--:R-:W-:Y:S10]  /*1200*/  @P0 BRA `(.L_x_13) ;  /* 0x0000000000400947 */ /* 0x00aff40003800000 */
[----:B------:R-:W-:Y:S01]  /*1210*/  MOV R0, 0x0 ;  /* 0x0000000000007802 */ /* 0x000fe20000000f00 */
[----:B------:R-:W-:Y:S01]  /*1220*/  ULDC.64 UR4, c[0x4][0x68] ;  /* 0x01001a0000047ab9 */ /* 0x000fe20000000a00 */
[----:B------:R-:W-:Y:S01]  /*1230*/  ULDC.64 UR6, c[0x4][0x8] ;  /* 0x0100020000067ab9 */ /* 0x000fe20000000a00 */
[----:B--2---:R-:W-:Y:S01]  /*1240*/  MOV R4, UR4 ;  /* 0x0000000400047c02 */ /* 0x004fe20008000f00 */
[----:B------:R0:W2:Y:S01]  /*1250*/  LDC.64 R14, c[0x4][R0] ;  /* 0x01000000000e7b82 */ /* 0x0000a20000000a00 */
[----:B------:R-:W-:Y:S01]  /*1260*/  IMAD.U32 R5, RZ, RZ, UR5 ;  /* 0x00000005ff057e24 */ /* 0x000fe2000f8e00ff */
[----:B------:R-:W-:Y:S01]  /*1270*/  ULDC.64 UR4, c[0x4][0x70] ;  /* 0x01001c0000047ab9 */ /* 0x000fe20000000a00 */
[----:B------:R-:W-:Y:S01]  /*1280*/  IMAD.U32 R10, RZ, RZ, UR6 ;  /* 0x00000006ff0a7e24 */ /* 0x000fe2000f8e00ff */
[----:B------:R-:W-:Y:S01]  /*1290*/  MOV R11, UR7 ;  /* 0x00000007000b7c02 */ /* 0x000fe20008000f00 */
[----:B------:R-:W-:Y:S02]  /*12a0*/  IMAD.U32 R6, RZ, RZ, UR4 ;  /* 0x00000004ff067e24 */ /* 0x000fe4000f8e00ff */
[----:B------:R-:W-:-:S02]  /*12b0*/  IMAD.U32 R7, RZ, RZ, UR5 ;  /* 0x00000005ff077e24 */ /* 0x000fc4000f8e00ff */
[----:B------:R-:W-:Y:S02]  /*12c0*/  IMAD.MOV.U32 R8, RZ, RZ, 0x1e1 ;  /* 0x000001e1ff087424 */ /* 0x000fe400078e00ff */
[----:B------:R-:W-:Y:S02]  /*12d0*/  IMAD.MOV.U32 R12, RZ, RZ, 0x1 ;  /* 0x00000001ff0c7424 */ /* 0x000fe400078e00ff */
[----:B0-----:R-:W-:-:S07]  /*12e0*/  IMAD.MOV.U32 R13, RZ, RZ, RZ ;  /* 0x000000ffff0d7224 */ /* 0x001fce00078e00ff */
[----:B------:R-:W-:-:S07]  /*12f0*/  LEPC R20, `(.L_x_13) ;  /* 0x000000001014794e */ /* 0x000fce0000000000 */
[----:B-123-5:R-:W-:Y:S05]  /*1300*/  CALL.ABS.NOINC R14 ;  /* 0x000000000e007343 */ /* 0x02efea0003c00000 */
.L_x_13:
[----:B------:R-:W-:-:S06]  /*1310*/  ULOP3.LUT UR4, UR40, 0x1, URZ, 0xfc, !UPT ;  /* 0x0000000128047892 */ /* 0x000fcc000f8efc3f */
[----:B------:R-:W-:-:S05]  /*1320*/  IMAD.U32 R0, RZ, RZ, UR4 ;  /* 0x00000004ff007e24 */ /* 0x000fca000f8e00ff */
[----:B------:R-:W-:-:S13]  /*1330*/  ISETP.NE.AND P0, PT, R0, 0x3, PT ;  /* 0x000000030000780c */ /* 0x000fda0003f05270 */
[----:B------:R-:W-:Y:S05]  /*1340*/  @!P0 BRA `(.L_x_14) ;  /* 0x0000000000048947 */ /* 0x000fea0003800000 */
[----:B------:R-:W-:Y:S01]  /*1350*/  BPT.TRAP 0x1 ;  /* 0x000000040000795c */ /* 0x000fe20000300000 */
.L_x_14:
[----:B------:R-:W-:Y:S01]  /*1360*/  IMAD.U32 R0, RZ, RZ, UR38 ;  /* 0x00000026ff007e24 */ /* 0x000fe2000f8e00ff */
[----:B-1----:R-:W-:-:S04]  /*1370*/  MOV R3, UR39 ;  /* 0x0000002700037c02 */ /* 0x002fc80008000f00 */
[----:B------:R-:W-:Y:S02]  /*1380*/  LEA R3, R3, UR46, 0x3 ;  /* 0x0000002e03037c11 */ /* 0x000fe4000f8e18ff */
[----:B------:R-:W-:-:S04]  /*1390*/  SHF.L.U32 R0, R0, 0x1f, RZ ;  /* 0x0000001f00007819 */ /* 0x000fc800000006ff */
[----:B------:R0:W1:Y:S01]  /*13a0*/  SYNCS.PHASECHK.TRANS64.TRYWAIT P1, [R3+URZ], R0 ;  /* 0x00000000030075a7 */ /* 0x000062000802017f */
[----:B------:R-:W-:Y:S05]  /*13b0*/  @!P0 BRA `(.L_x_15) ;  /* 0x0000000000048947 */ /* 0x000fea0003800000 */
[----:B------:R-:W-:Y:S01]  /*13c0*/  BPT.TRAP 0x1 ;  /* 0x000000040000795c */ /* 0x000fe20000300000 */
.L_x_15:
[----:B-1----:R-:W-:Y:S05]  /*13d0*/  @P1 BRA `(.L_x_16) ;  /* 0x0000000000081947 */ /* 0x002fea0003800000 */
[----:B------:R-:W1:Y:S02]  /*13e0*/  SYNCS.PHASECHK.TRANS64.TRYWAIT P1, [R3+URZ], R0 ;  /* 0x00000000030075a7 */ /* 0x000e64000802017f */
[----:B-1----:R-:W-:Y:S05]  /*13f0*/  @!P1 BRA `(.L_x_17) ;  /* 0x000001a000989947 */ /* 0x002fea0003800000 */
.L_x_16:
[----:B------:R-:W-:-:S04]  /*1400*/  UISETP.LT.AND UP0, UPT, UR44, 0x1, UPT ;  /* 0x000000012c00788c */ /* 0x000fc8000bf01270 */
[----:B------:R-:W-:-:S04]  /*1410*/  USEL UR4, UR44, 0x1, UP0 ;  /* 0x000000012c047887 */ /* 0x000fc80008000000 */
[----:B------:R-:W-:-:S06]  /*1420*/  UIADD3 UR4, UR44, -UR4, URZ ;  /* 0x800000042c047290 */ /* 0x000fcc000fffe03f */
[----:B01----:R-:W-:Y:S02]  /*1430*/  IMAD.U32 R0, RZ, RZ, UR4 ;  /* 0x00000004ff007e24 */ /* 0x003fe4000f8e00ff */
[----:B------:R-:W-:Y:S01]  /*1440*/  IMAD.U32 R3, RZ, RZ, UR4 ;  /* 0x00000004ff037e24 */ /* 0x000fe2000f8e00ff */
[----:B------:R-:W-:Y:S05]  /*1450*/  WARPSYNC.ALL ;  /* 0x0000000000007948 */ /* 0x000fea0003800000 */
[----:B------:R-:W-:Y:S01]  /*1460*/  ISETP.GE.AND P1, PT, R0, 0x1, PT ;  /* 0x000000010000780c */ /* 0x000fe20003f26270 */
[----:B------:R-:W-:Y:S01]  /*1470*/  UIADD3 UR46, UR46, 0x18100, URZ ;  /* 0x000181002e2e7890 */ /* 0x000fe2000fffe03f */
[----:B------:R-:W-:Y:S01]  /*1480*/  WARPGROUP.ARRIVE ;  /* 0x00000000000079c5 */ /* 0x000fe20000000000 */
[----:B------:R-:W-:Y:S01]  /*1490*/  ULOP3.LUT UR4, UR47, 0x10000, URZ, 0xfc, !UPT ;  /* 0x000100002f047892 */ /* 0x000fe2000f8efc3f */
[----:B-----5:R0:W-:Y:S01]  /*14a0*/  STL [R1+0x2c4], R16 ;  /* 0x0002c41001007387 */ /* 0x0201e20000100800 */
[----:B------:R-:W-:-:S02]  /*14b0*/  USHF.R.U32.HI UR46, URZ, 0x4, UR46 ;  /* 0x000000043f2e7899 */ /* 0x000fc4000801162e */
[----:B------:R-:W-:Y:S01]  /*14c0*/  ULEA UR6, UR39, UR4, 0xb ;  /* 0x0000000427067291 */ /* 0x000fe2000f8e583f */
[----:B------:R1:W-:Y:S01]  /*14d0*/  STL [R1+0x2c0], R3 ;  /* 0x0002c00301007387 */ /* 0x0003e20000100800 */
[----:B------:R-:W-:Y:S01]  /*14e0*/  ULOP3.LUT UR5, UR46, 0x3fff, URZ, 0xc0, !UPT ;  /* 0x00003fff2e057892 */ /* 0x000fe2000f8ec03f */
[----:B------:R-:W-:Y:S01]  /*14f0*/  UMOV UR9, 0x40000040 ;  /* 0x4000004000097882 */ /* 0x000fe20000000000 */
[----:B------:R-:W-:Y:S02]  /*1500*/  UMOV UR11, 0x40000040 ;  /* 0x40000040000b7882 */ /* 0x000fe40000000000 */
[----:B------:R-:W-:Y:S01]  /*1510*/  ULOP3.LUT UR5, UR5, 0x10000, URZ, 0xfc, !UPT ;  /* 0x0001000005057892 */ /* 0x000fe2000f8efc3f */
[----:B------:R4:W-:Y:S01]  /*1520*/  STL [R1+0x2bc], R2 ;  /* 0x0002bc0201007387 */ /* 0x0009e20000100800 */
[----:B------:R-:W-:Y:S02]  /*1530*/  UMOV UR8, UR6 ;  /* 0x0000000600087c82 */ /* 0x000fe40008000000 */
[----:B------:R-:W-:-:S07]  /*1540*/  ULEA UR7, UR39, UR5, 0xb ;  /* 0x0000000527077291 */ /* 0x000fce000f8e583f */
[----:B------:R-:W-:Y:S02]  /*1550*/  UMOV UR10, UR7 ;  /* 0x00000007000a7c82 */ /* 0x000fe40008000000 */
[----:B------:R-:W-:Y:S01]  /*1560*/  HGMMA.64x256x16.F32.BF16 R24, gdesc[UR8], RZ, !UPT, gsb0 ;  /* 0x03e00000081879f0 */ /* 0x000fe2000c0018ff */
[----:B------:R-:W-:Y:S01]  /*1570*/  UIADD3 UR8, UR6, 0x400, URZ ;  /* 0x0000040006087890 */ /* 0x000fe2000fffe03f */
[----:B------:R-:W-:Y:S01]  /*1580*/  UMOV UR9, 0x40000040 ;  /* 0x4000004000097882 */ /* 0x000fe20000000000 */
[----:B------:R-:W-:Y:S02]  /*1590*/  WARPGROUP.DEPBAR.LE gsb0, 0x0 ;  /* 0x00008000000079c5 */ /* 0x000fe40000010000 */
[----:B------:R-:W-:Y:S01]  /*15a0*/  STL.64 [R1], R24 ;  /* 0x0000001801007387 */ /* 0x000fe20000100a00 */
[----:B------:R-:W-:Y:S01]  /*15b0*/  IMAD.MOV.U32 R235, RZ, RZ, R46 ;  /* 0x000000ffffeb7224 */ /* 0x000fe200078e002e */
[----:B------:R-:W-:Y:S01]  /*15c0*/  MOV R234, R47 ;  /* 0x0000002f00ea7202 */ /* 0x000fe20000000f00 */
[----:B------:R-:W-:Y:S01]  /*15d0*/  IMAD.MOV.U32 R233, RZ, RZ, R48 ;  /* 0x000000ffffe97224 */ /* 0x000fe200078e0030 */
[----:B------:R-:W-:Y:S01]  /*15e0*/  STL.64 [R1+0x8], R26 ;  /* 0x0000081a01007387 */ /* 0x000fe20000100a00 */
        /* <DEDUP_REMOVED lines=55> */
[----:B--2---:R-:W-:Y:S01]  /*1960*/  MOV R5, R147 ;  /* 0x0000009300057202 */ /* 0x004fe20000000f00 */
[----:B------:R-:W-:Y:S01]  /*1970*/  IMAD.MOV.U32 R168, RZ, RZ, R84 ;  /* 0x000000ffffa87224 */ /* 0x000fe200078e0054 */
[----:B------:R2:W-:Y:S01]  /*1980*/  STL.64 [R1+0x50], R44 ;  /* 0x0000502c01007387 */ /* 0x0005e20000100a00 */
[----:B------:R-:W-:-:S02]  /*1990*/  IMAD.MOV.U32 R169, RZ, RZ, R85 ;  /* 0x000000ffffa97224 */ /* 0x000fc400078e0055 */
[----:B------:R-:W-:Y:S01]  /*19a0*/  IMAD.MOV.U32 R170, RZ, RZ, R86 ;  /* 0x000000ffffaa7224 */ /* 0x000fe200078e0056 */
[----:B------:R-:W-:Y:S01]  /*19b0*/  STL [R1+0x578], R160 ;  /* 0x000578a001007387 */ /* 0x000fe20000100800 */
[----:B------:R-:W-:Y:S02]  /*19c0*/  IMAD.MOV.U32 R172, RZ, RZ, R88 ;  /* 0x000000ffffac7224 */ /* 0x000fe400078e0058 */
[----:B------:R-:W-:Y:S02]  /*19d0*/  IMAD.MOV.U32 R173, RZ, RZ, R89 ;  /* 0x000000ffffad7224 */ /* 0x000fe400078e0059 */
[----:B------:R-:W-:Y:S02]  /*19e0*/  IMAD.MOV.U32 R174, RZ, RZ, R90 ;  /* 0x000000ffffae7224 */ /* 0x000fe400078e005a */
[----:B------:R-:W-:Y:S02]  /*19f0*/  IMAD.MOV.U32 R175, RZ, RZ, R91 ;  /* 0x000000ffffaf7224 */ /* 0x000fe400078e005b */
[----:B------:R-:W-:-:S02]  /*1a00*/  IMAD.MOV.U32 R177, RZ, RZ, R93 ;  /* 0x000000ffffb17224 */ /* 0x000fc400078e005d */
[----:B------:R-:W-:Y:S02]  /*1a10*/  IMAD.MOV.U32 R178, RZ, RZ, R94 ;  /* 0x000000ffffb27224 */ /* 0x000fe400078e005e */
        /* <DEDUP_REMOVED lines=32> */
[----:B---3--:R-:W-:Y:S02]  /*1c20*/  IMAD.MOV.U32 R17, RZ, RZ, R135 ;  /* 0x000000ffff117224 */ /* 0x008fe400078e0087 */
[----:B0-----:R-:W-:Y:S02]  /*1c30*/  IMAD.MOV.U32 R16, RZ, RZ, R136 ;  /* 0x000000ffff107224 */ /* 0x001fe400078e0088 */
        /* <DEDUP_REMOVED lines=9> */
[----:B-1----:R-:W-:Y:S02]  /*1cd0*/  IMAD.MOV.U32 R3, RZ, RZ, R149 ;  /* 0x000000ffff037224 */ /* 0x002fe400078e0095 */
[----:B----4-:R-:W-:Y:S02]  /*1ce0*/  IMAD.MOV.U32 R2, RZ, RZ, R150 ;  /* 0x000000ffff027224 */ /* 0x010fe400078e0096 */
[----:B------:R-:W-:Y:S02]  /*1cf0*/  IMAD.MOV.U32 R0, RZ, RZ, R151 ;  /* 0x000000ffff007224 */ /* 0x000fe400078e0097 */
[----:B--2---:R-:W-:-:S06]  /*1d00*/  WARPGROUP.ARRIVE ;  /* 0x00000000000079c5 */ /* 0x004fcc0000000000 */
[----:B------:R-:W-:Y:S03]  /*1d10*/  HGMMA.64x256x16.F32.BF16 R24, gdesc[UR8], RZ, !UPT, gsb0 ;  /* 0x03e00000081879f0 */ /* 0x000fe6000c0018ff */
[----:B------:R-:W-:Y:S02]  /*1d20*/  WARPGROUP.DEPBAR.LE gsb0, 0x0 ;  /* 0x00008000000079c5 */ /* 0x000fe40000010000 */
[----:B------:R-:W-:Y:S04]  /*1d30*/  STL.64 [R1+0x570], R150 ;  /* 0x0005709601007387 */ /* 0x000fe80000100a00 */
        /* <DEDUP_REMOVED lines=20> */
[----:B------:R0:W-:Y:S04]  /*1e80*/  STL.64 [R1+0x4c8], R108 ;  /* 0x0004c86c01007387 */ /* 0x0001e80000100a00 */
[----:B0-----:R-:W2:Y:S04]  /*1e90*/  LDL.LU R108, [R1] ;  /* 0x00000000016c7983 */ /* 0x001ea80000300800 */
[----:B------:R-:W2:Y:S04]  /*1ea0*/  LDL.LU R109, [R1+0x4] ;  /* 0x00000400016d7983 */ /* 0x000ea80000300800 */
        /* <DEDUP_REMOVED lines=19> */
[----:B------:R-:W2:Y:S01]  /*1fe0*/  LDL.LU R129, [R1+0x54] ;  /* 0x0000540001817983 */ /* 0x000ea20000300800 */
        /* <DEDUP_REMOVED lines=20> */
[----:B------:R-:W-:Y:S01]  /*2130*/  UIADD3 UR8, UR6, 0x2, URZ ;  /* 0x0000000206087890 */ /* 0x000fe2000fffe03f */
[----:B------:R-:W-:Y:S01]  /*2140*/  IMAD.MOV.U32 R143, RZ, RZ, R222 ;  /* 0x000000ffff8f7224 */ /* 0x000fe200078e00de */
[----:B------:R-:W-:Y:S01]  /*2150*/  UIADD3 UR10, UR7, 0x2, URZ ;  /* 0x00000002070a7890 */ /* 0x000fe2000fffe03f */
[----:B------:R-:W-:Y:S01]  /*2160*/  IMAD.MOV.U32 R144, RZ, RZ, R221 ;  /* 0x000000ffff907224 */ /* 0x000fe200078e00dd */
[----:B------:R-:W-:Y:S01]  /*2170*/  UMOV UR9, 0x40000040 ;  /* 0x4000004000097882 */ /* 0x000fe20000000000 */
[----:B------:R-:W-:Y:S01]  /*2180*/  IMAD.MOV.U32 R146, RZ, RZ, R219 ;  /* 0x000000ffff927224 */ /* 0x000fe200078e00db */
[----:B------:R-:W-:Y:S01]  /*2190*/  UMOV UR11, 0x40000040 ;  /* 0x40000040000b7882 */ /* 0x000fe20000000000 */
        /* <DEDUP_REMOVED lines=22> */
[----:B------:R-:W-:-:S06]  /*2300*/  IMAD.MOV.U32 R234, RZ, RZ, R2 ;  /* 0x000000ffffea7224 */ /* 0x000fcc00078e0002 */
[----:B--2---:R-:W-:-:S06]  /*2310*/  WARPGROUP.ARRIVE ;  /* 0x00000000000079c5 */ /* 0x004fcc0000000000 */
[----:B------:R-:W-:Y:S03]  /*2320*/  HGMMA.64x256x16.F32.BF16 R108, gdesc[UR8], R108, gsb0 ;  /* 0x03e00000086c79f0 */ /* 0x000fe6000800186c */
[----:B------:R-:W-:Y:S02]  /*2330*/  WARPGROUP.DEPBAR.LE gsb0, 0x0 ;  /* 0x00008000000079c5 */ /* 0x000fe40000010000 */
[----:B------:R-:W-:Y:S04]  /*2340*/  STL.64 [R1], R108 ;  /* 0x0000006c01007387 */ /* 0x000fe80000100a00 */
        /* <DEDUP_REMOVED lines=63> */
[----:B0-----:R-:W2:Y:S04]  /*2740*/  LDL.LU R160, [R1+0x578] ;  /* 0x0005780001a07983 */ /* 0x001ea80000300800 */
[----:B------:R-:W3:Y:S04]  /*2750*/  LDL.LU.64 R150, [R1+0x570] ;  /* 0x0005700001967983 */ /* 0x000ee80000300a00 */
        /* <DEDUP_REMOVED lines=20> */
[----:B------:R-:W3:Y:S01]  /*28a0*/  LDL.LU.64 R108, [R1+0x4c8] ;  /* 0x0004c800016c7983 */ /* 0x000ee20000300a00 */
[----:B------:R-:W-:Y:S01]  /*28b0*/  UIADD3 UR8, UR6, 0x402, URZ ;  /* 0x0000040206087890 */ /* 0x000fe2000fffe03f */
[----:B------:R-:W-:Y:S01]  /*28c0*/  UMOV UR9, 0x40000040 ;  /* 0x4000004000097882 */ /* 0x000fe20000000000 */
[----:B---3--:R-:W-:-:S07]  /*28d0*/  WARPGROUP.ARRIVE ;  /* 0x00000000000079c5 */ /* 0x008fce0000000000 */
[----:B------:R-:W-:Y:S03]  /*28e0*/  HGMMA.64x256x16.F32.BF16 R24, gdesc[UR8], R24, gsb0 ;  /* 0x03e00000081879f0 */ /* 0x000fe60008001818 */
        /* <DEDUP_REMOVED lines=65> */
[----:B0-----:R-:W3:Y:S04]  /*2d00*/  LDL.LU.64 R24, [R1] ;  /* 0x0000000001187983 */ /* 0x001ee80000300a00 */
        /* <DEDUP_REMOVED lines=63> */
[----:B------:R-:W-:-:S02]  /*3100*/  UIADD3 UR8, UR6, 0x4, URZ ;  /* 0x0000000406087890 */ /* 0x000fc4000fffe03f */
[----:B------:R-:W-:Y:S01]  /*3110*/  UIADD3 UR10, UR7, 0x4, URZ ;  /* 0x00000004070a7890 */ /* 0x000fe2000fffe03f */
[----:B------:R-:W-:Y:S01]  /*3120*/  UMOV UR9, 0x40000040 ;  /* 0x4000004000097882 */ /* 0x000fe20000000000 */
[----:B------:R-:W-:Y:S01]  /*3130*/  UMOV UR11, 0x40000040 ;  /* 0x40000040000b7882 */ /* 0x000fe20000000000 */
[----:B---3--:R-:W-:-:S06]  /*3140*/  WARPGROUP.ARRIVE ;  /* 0x00000000000079c5 */ /* 0x008fcc0000000000 */
[----:B------:R-:W-:Y:S03]  /*3150*/  HGMMA.64x256x16.F32.BF16 R24, gdesc[UR8], R24, gsb0 ;  /* 0x03e00000081879f0 */ /* 0x000fe60008001818 */
[----:B------:R-:W-:Y:S02]  /*3160*/  WARPGROUP.DEPBAR.LE gsb0, 0x0 ;  /* 0x00008000000079c5 */ /* 0x000fe40000010000 */
[----:B------:R-:W-:Y:S01]  /*3170*/  STL.64 [R1], R24 ;  /* 0x0000001801007387 */ /* 0x000fe20000100a00 */
[----:B------:R-:W-:Y:S01]  /*3180*/  MOV R4, R150 ;  /* 0x0000009600047202 */ /* 0x000fe20000000f00 */
[----:B------:R-:W-:Y:S01]  /*3190*/  IMAD.MOV.U32 R0, RZ, RZ, R151 ;  /* 0x000000ffff007224 */ /* 0x000fe200078e0097 */
[----:B------:R-:W-:Y:S01]  /*31a0*/  MOV R9, R145 ;  /* 0x0000009100097202 */ /* 0x000fe20000000f00 */
        /* <DEDUP_REMOVED lines=36> */
[----:B------:R0:W-:Y:S01]  /*33f0*/  STL.64 [R1+0x50], R44 ;  /* 0x0000502c01007387 */ /* 0x0001e20000100a00 */
[----:B------:R-:W-:Y:S01]  /*3400*/  IMAD.MOV.U32 R210, RZ, RZ, R126 ;  /* 0x000000ffffd27224 */ /* 0x000fe200078e007e */
[----:B------:R-:W-:Y:S01]  /*3410*/  MOV R179, R95 ;  /* 0x0000005f00b37202 */ /* 0x000fe20000000f00 */
[----:B------:R-:W-:Y:S01]  /*3420*/  IMAD.MOV.U32 R211, RZ, RZ, R127 ;  /* 0x000000ffffd37224 */ /* 0x000fe200078e007f */
[----:B------:R-:W3:Y:S01]  /*3430*/  LDL.LU.64 R150, [R1+0x4c0] ;  /* 0x0004c00001967983 */ /* 0x000ee20000300a00 */
        /* <DEDUP_REMOVED lines=36> */
[----:B------:R-:W-:-:S02]  /*3680*/  IMAD.MOV.U32 R187, RZ, RZ, R103 ;  /* 0x000000ffffbb7224 */ /* 0x000fc400078e0067 */
[----:B------:R-:W-:Y:S01]  /*3690*/  IMAD.MOV.U32 R185, RZ, RZ, R101 ;  /* 0x000000ffffb97224 */ /* 0x000fe200078e0065 */
[----:B------:R-:W3:Y:S01]  /*36a0*/  LDL.LU.64 R130, [R1+0x470] ;  /* 0x0004700001827983 */ /* 0x000ee20000300a00 */
[----:B------:R-:W-:Y:S02]  /*36b0*/  IMAD.MOV.U32 R182, RZ, RZ, R98 ;  /* 0x000000ffffb67224 */ /* 0x000fe400078e0062 */
[----:B------:R-:W-:Y:S01]  /*36c0*/  IMAD.MOV.U32 R183, RZ, RZ, R99 ;  /* 0x000000ffffb77224 */ /* 0x000fe200078e0063 */
[----:B------:R-:W3:Y:S01]  /*36d0*/  LDL.LU.64 R128, [R1+0x468] ;  /* 0x0004680001807983 */ /* 0x000ee20000300a00 */
[----:B------:R-:W-:Y:S02]  /*36e0*/  IMAD.MOV.U32 R180, RZ, RZ, R96 ;  /* 0x000000ffffb47224 */ /* 0x000fe400078e0060 */
        /* <DEDUP_REMOVED lines=82> */
[----:B0-----:R-:W3:Y:S04]  /*3c10*/  LDL.LU.64 R44, [R1+0x318] ;  /* 0x00031800012c7983 */ /* 0x001ee80000300a00 */
        /* <DEDUP_REMOVED lines=11> */
[----:B------:R-:W-:-:S02]  /*3cd0*/  UMOV UR9, 0x40000040 ;  /* 0x4000004000097882 */ /* 0x000fc40000000000 */
[----:B--2---:R-:W-:Y:S01]  /*3ce0*/  STL [R1+0x2b8], R160 ;  /* 0x0002b8a001007387 */ /* 0x004fe20000100800 */
[----:B---3--:R-:W-:-:S06]  /*3cf0*/  WARPGROUP.ARRIVE ;  /* 0x00000000000079c5 */ /* 0x008fcc0000000000 */
        /* <DEDUP_REMOVED lines=61> */
[----:B------:R-:W-:-:S02]  /*40d0*/  IMAD.MOV.U32 R142, RZ, RZ, R226 ;  /* 0x000000ffff8e7224 */ /* 0x000fc400078e00e2 */
[----:B------:R-:W-:Y:S02]  /*40e0*/  IMAD.MOV.U32 R144, RZ, RZ, R224 ;  /* 0x000000ffff907224 */ /* 0x000fe400078e00e0 */
[----:B------:R-:W-:Y:S01]  /*40f0*/  IMAD.MOV.U32 R145, RZ, RZ, R223 ;  /* 0x000000ffff917224 */ /* 0x000fe200078e00df */
[----:B------:R-:W-:Y:S01]  /*4100*/  MOV R223, R15 ;  /* 0x0000000f00df7202 */ /* 0x000fe20000000f00 */
[----:B------:R-:W-:Y:S02]  /*4110*/  IMAD.MOV.U32 R146, RZ, RZ, R222 ;  /* 0x000000ffff927224 */ /* 0x000fe400078e00de */
[----:B------:R-:W-:Y:S02]  /*4120*/  IMAD.MOV.U32 R147, RZ, RZ, R221 ;  /* 0x000000ffff937224 */ /* 0x000fe400078e00dd */
[----:B------:R-:W-:Y:S01]  /*4130*/  IMAD.MOV.U32 R149, RZ, RZ, R219 ;  /* 0x000000ffff957224 */ /* 0x000fe200078e00db */
[----:B------:R-:W-:Y:S01]  /*4140*/  MOV R219, R20 ;  /* 0x0000001400db7202 */ /* 0x000fe20000000f00 */
[----:B------:R-:W-:-:S02]  /*4150*/  IMAD.MOV.U32 R150, RZ, RZ, R218 ;  /* 0x000000ffff967224 */ /* 0x000fc400078e00da */
[----:B------:R-:W-:Y:S02]  /*4160*/  IMAD.MOV.U32 R151, RZ, RZ, R217 ;  /* 0x000000ffff977224 */ /* 0x000fe400078e00d9 */
[----:B------:R-:W-:Y:S02]  /*4170*/  IMAD.MOV.U32 R130, RZ, RZ, R16 ;  /* 0x000000ffff827224 */ /* 0x000fe400078e0010 */
        /* <DEDUP_REMOVED lines=8> */
[----:B------:R-:W-:Y:S01]  /*4200*/  IMAD.MOV.U32 R218, RZ, RZ, R21 ;  /* 0x000000ffffda7224 */ /* 0x000fe200078e0015 */
[----:B------:R0:W5:Y:S01]  /*4210*/  LDL.LU R16, [R1+0x2c4] ;  /* 0x0002c40001107983 */ /* 0x0001620000300800 */
[----:B------:R-:W-:-:S02]  /*4220*/  IMAD.MOV.U32 R220, RZ, RZ, R19 ;  /* 0x000000ffffdc7224 */ /* 0x000fc400078e0013 */
[----:B------:R-:W-:Y:S01]  /*4230*/  IMAD.MOV.U32 R221, RZ, RZ, R18 ;  /* 0x000000ffffdd7224 */ /* 0x000fe200078e0012 */
[----:B------:R0:W5:Y:S01]  /*4240*/  LDL.LU R3, [R1+0x2c0] ;  /* 0x0002c00001037983 */ /* 0x0001620000300800 */
[----:B------:R-:W-:Y:S02]  /*4250*/  IMAD.MOV.U32 R222, RZ, RZ, R17 ;  /* 0x000000ffffde7224 */ /* 0x000fe400078e0011 */
[----:B------:R-:W-:Y:S01]  /*4260*/  IMAD.MOV.U32 R224, RZ, RZ, R14 ;  /* 0x000000ffffe07224 */ /* 0x000fe200078e000e */
[----:B------:R0:W5:Y:S01]  /*4270*/  LDL.LU R2, [R1+0x2bc] ;  /* 0x0002bc0001027983 */ /* 0x0001620000300800 */
[----:B------:R-:W-:Y:S02]  /*4280*/  IMAD.MOV.U32 R225, RZ, RZ, R13 ;  /* 0x000000ffffe17224 */ /* 0x000fe400078e000d */
[----:B------:R-:W-:Y:S02]  /*4290*/  IMAD.MOV.U32 R226, RZ, RZ, R12 ;  /* 0x000000ffffe27224 */ /* 0x000fe400078e000c */
[----:B------:R-:W-:-:S02]  /*42a0*/  IMAD.MOV.U32 R228, RZ, RZ, R10 ;  /* 0x000000ffffe47224 */ /* 0x000fc400078e000a */
[----:B------:R-:W-:Y:S02]  /*42b0*/  IMAD.MOV.U32 R229, RZ, RZ, R9 ;  /* 0x000000ffffe57224 */ /* 0x000fe400078e0009 */
        /* <DEDUP_REMOVED lines=71> */
[----:B-1----:R0:W5:Y:S04]  /*4730*/  LDL.LU R160, [R1+0x2b8] ;  /* 0x0002b80001a07983 */ /* 0x0021680000300800 */
[----:B------:R-:W2:Y:S04]  /*4740*/  LDL.LU.64 R150, [R1+0x2b0] ;  /* 0x0002b00001967983 */ /* 0x000ea80000300a00 */
        /* <DEDUP_REMOVED lines=20> */
[----:B------:R-:W2:Y:S01]  /*4890*/  LDL.LU.64 R108, [R1+0x208] ;  /* 0x00020800016c7983 */ /* 0x000ea20000300a00 */
[----:B------:R-:W-:Y:S01]  /*48a0*/  UIADD3 UR8, UR6, 0x406, URZ ;  /* 0x0000040606087890 */ /* 0x000fe2000fffe03f */
[----:B------:R-:W-:Y:S01]  /*48b0*/  UMOV UR9, 0x40000040 ;  /* 0x4000004000097882 */ /* 0x000fe20000000000 */
[----:B--2---:R-:W-:-:S07]  /*48c0*/  WARPGROUP.ARRIVE ;  /* 0x00000000000079c5 */ /* 0x004fce0000000000 */
[----:B------:R-:W-:Y:S03]  /*48d0*/  HGMMA.64x256x16.F32.BF16 R24, gdesc[UR8], R24, gsb0 ;  /* 0x03e00000081879f0 */ /* 0x000fe60008001818 */
[----:B------:R-:W-:Y:S02]  /*48e0*/  WARPGROUP.DEPBAR.LE gsb0, 0x0 ;  /* 0x00008000000079c5 */ /* 0x000fe40000010000 */
[----:B0-----:R-:W-:Y:S05]  /*48f0*/  @!P1 BRA `(.L_x_18) ;  /* 0x0000004000b49947 */ /* 0x001fea0003800000 */
[----:B------:R-:W-:-:S04]  /*4900*/  UIADD3 UR6, UR39, 0x1, URZ ;  /* 0x0000000127067890 */ /* 0x000fc8000fffe03f */
[----:B------:R-:W-:-:S04]  /*4910*/  UISETP.NE.AND UP0, UPT, UR6, 0x3, UPT ;  /* 0x000000030600788c */ /* 0x000fc8000bf05270 */
[----:B------:R-:W-:Y:S02]  /*4920*/  USEL UR7, URZ, 0x1, UP0 ;  /* 0x000000013f077887 */ /* 0x000fe40008000000 */
[----:B------:R-:W-:Y:S02]  /*4930*/  USEL UR6, UR6, URZ, UP0 ;  /* 0x0000003f06067287 */ /* 0x000fe40008000000 */
[----:B------:R-:W-:-:S06]  /*4940*/  ULOP3.LUT UR7, UR38, UR7, URZ, 0x3c, !UPT ;  /* 0x0000000726077292 */ /* 0x000fcc000f8e3c3f */
[----:B------:R-:W-:Y:S01]  /*4950*/  IMAD.U32 R0, RZ, RZ, UR7 ;  /* 0x00000007ff007e24 */ /* 0x000fe2000f8e00ff */
[----:B------:R-:W-:-:S06]  /*4960*/  UMOV UR7, UR39 ;  /* 0x0000002700077c82 */ /* 0x000fcc0008000000 */
.L_x_25:
[----:B------:R-:W-:Y:S05]  /*4970*/  @!P0 BRA `(.L_x_19) ;  /* 0x0000000000048947 */ /* 0x000fea0003800000 */
[----:B------:R-:W-:Y:S01]  /*4980*/  BPT.TRAP 0x1 ;  /* 0x000000040000795c */ /* 0x000fe20000300000 */
.L_x_19:
[----:B------:R-:W0:Y:S01]  /*4990*/  S2UR UR8, SR_CgaCtaId ;  /* 0x00000000000879c3 */ /* 0x000e220000008800 */
[----:B------:R-:W-:Y:S01]  /*49a0*/  UMOV UR12, 0x400 ;  /* 0x00000400000c7882 */ /* 0x000fe20000000000 */
[----:B------:R-:W-:Y:S01]  /*49b0*/  SHF.L.U32 R4, R0, 0x1f, RZ ;  /* 0x0000001f00047819 */ /* 0x000fe200000006ff */
[----:B0-----:R-:W-:-:S04]  /*49c0*/  ULEA UR12, UR8, UR12, 0x18 ;  /* 0x0000000c080c7291 */ /* 0x001fc8000f8ec03f */
[----:B------:R-:W-:-:S09]  /*49d0*/  ULEA UR8, UR6, UR12, 0x3 ;  /* 0x0000000c06087291 */ /* 0x000fd2000f8e183f */
[----:B------:R0:W1:Y:S01]  /*49e0*/  SYNCS.PHASECHK.TRANS64.TRYWAIT P1, [UR8], R4 ;  /* 0x00000004ff0075a7 */ /* 0x0000620008020148 */
[----:B------:R-:W-:Y:S05]  /*49f0*/  @!P0 BRA `(.L_x_20) ;  /* 0x0000000000048947 */ /* 0x000fea0003800000 */
[----:B------:R-:W-:Y:S01]  /*4a00*/  BPT.TRAP 0x1 ;  /* 0x000000040000795c */ /* 0x000fe20000300000 */
.L_x_20:
[----:B-1----:R-:W-:Y:S05]  /*4a10*/  @P1 BRA `(.L_x_21) ;  /* 0x0000000000081947 */ /* 0x002fea0003800000 */
[----:B------:R-:W1:Y:S02]  /*4a20*/  SYNCS.PHASECHK.TRANS64.TRYWAIT P1, [UR8], R4 ;  /* 0x00000004ff0075a7 */ /* 0x000e640008020148 */
[----:B-1----:R-:W-:Y:S05]  /*4a30*/  @!P1 BRA `(.L_x_22) ;  /* 0x0000016c001c9947 */ /* 0x002fea0003800000 */
.L_x_21:
        /* <DEDUP_REMOVED lines=64> */
[----:B--2---:R-:W2:Y:S04]  /*4e40*/  LDL.LU.64 R24, [R1] ;  /* 0x0000000001187983 */ /* 0x004ea80000300a00 */
        /* <DEDUP_REMOVED lines=63> */
[----:B------:R-:W-:-:S02]  /*5240*/  ULEA UR13, UR6, UR4, 0xb ;  /* 0x00000004060d7291 */ /* 0x000fc4000f8e583f */
[----:B------:R-:W-:Y:S01]  /*5250*/  ULEA UR14, UR6, UR5, 0xb ;  /* 0x00000005060e7291 */ /* 0x000fe2000f8e583f */
[----:B-----5:R-:W-:Y:S01]  /*5260*/  STL [R1+0x2c8], R16 ;  /* 0x0002c81001007387 */ /* 0x020fe20000100800 */
[----:B------:R-:W-:Y:S01]  /*5270*/  UMOV UR9, 0x40000040 ;  /* 0x4000004000097882 */ /* 0x000fe20000000000 */
[----:B------:R-:W-:Y:S02]  /*5280*/  UMOV UR11, 0x40000040 ;  /* 0x40000040000b7882 */ /* 0x000fe40000000000 */
[----:B------:R-:W-:Y:S01]  /*5290*/  UMOV UR8, UR13 ;  /* 0x0000000d00087c82 */ /* 0x000fe20008000000 */
[----:B------:R-:W-:Y:S01]  /*52a0*/  STL [R1+0x2c4], R3 ;  /* 0x0002c40301007387 */ /* 0x000fe20000100800 */
[----:B------:R-:W-:-:S03]  /*52b0*/  UMOV UR10, UR14 ;  /* 0x0000000e000a7c82 */ /* 0x000fc60008000000 */
[----:B------:R3:W-:Y:S04]  /*52c0*/  STL [R1+0x2c0], R2 ;  /* 0x0002c00201007387 */ /* 0x0007e80000100800 */
[----:B------:R4:W-:Y:S01]  /*52d0*/  STL [R1+0x2bc], R0 ;  /* 0x0002bc0001007387 */ /* 0x0009e20000100800 */
[----:B--2---:R-:W-:-:S06]  /*52e0*/  WARPGROUP.ARRIVE ;  /* 0x00000000000079c5 */ /* 0x004fcc0000000000 */
[----:B------:R-:W-:Y:S03]  /*52f0*/  HGMMA.64x256x16.F32.BF16 R24, gdesc[UR8], R24, gsb0 ;  /* 0x03e00000081879f0 */ /* 0x000fe60008001818 */
[----:B------:R-:W-:Y:S02]  /*5300*/  WARPGROUP.DEPBAR.LE gsb0, 0x0 ;  /* 0x00008000000079c5 */ /* 0x000fe40000010000 */
[----:B------:R-:W-:Y:S01]  /*5310*/  STL.64 [R1], R24 ;  /* 0x0000001801007387 */ /* 0x000fe20000100a00 */
[----:B---3--:R-:W-:Y:S01]  /*5320*/  IMAD.MOV.U32 R2, RZ, RZ, R150 ;  /* 0x000000ffff027224 */ /* 0x008fe200078e0096 */
[----:B01----:R-:W-:Y:S01]  /*5330*/  MOV R4, R148 ;  /* 0x0000009400047202 */ /* 0x003fe20000000f00 */
[----:B----4-:R-:W-:Y:S01]  /*5340*/  IMAD.MOV.U32 R0, RZ, RZ, R151 ;  /* 0x000000ffff007224 */ /* 0x010fe200078e0097 */
        /* <DEDUP_REMOVED lines=40> */
[----:B------:R-:W2:Y:S01]  /*55d0*/  LDL.LU.64 R150, [R1+0x780] ;  /* 0x0007800001967983 */ /* 0x000ea20000300a00 */
        /* <DEDUP_REMOVED lines=60> */
[----:B------:R-:W-:-:S02]  /*59a0*/  IMAD.MOV.U32 R167, RZ, RZ, R83 ;  /* 0x000000ffffa77224 */ /* 0x000fc400078e0053 */
[----:B------:R-:W-:Y:S01]  /*59b0*/  IMAD.MOV.U32 R165, RZ, RZ, R81 ;  /* 0x000000ffffa57224 */ /* 0x000fe200078e0051 */
[----:B------:R-:W2:Y:S01]  /*59c0*/  LDL.LU.64 R118, [R1+0x700] ;  /* 0x0007000001767983 */ /* 0x000ea20000300a00 */
[----:B------:R-:W-:Y:S02]  /*59d0*/  IMAD.MOV.U32 R162, RZ, RZ, R78 ;  /* 0x000000ffffa27224 */ /* 0x000fe400078e004e */
[----:B------:R-:W-:Y:S01]  /*59e0*/  IMAD.MOV.U32 R163, RZ, RZ, R79 ;  /* 0x000000ffffa37224 */ /* 0x000fe200078e004f */
[----:B------:R-:W2:Y:S01]  /*59f0*/  LDL.LU.64 R116, [R1+0x6f8] ;  /* 0x0006f80001747983 */ /* 0x000ea20000300a00 */
[----:B------:R-:W-:Y:S02]  /*5a00*/  IMAD.MOV.U32 R161, RZ, RZ, R77 ;  /* 0x000000ffffa17224 */ /* 0x000fe400078e004d */
        /* <DEDUP_REMOVED lines=58> */
[----:B0-----:R-:W2:Y:S04]  /*5db0*/  LDL.LU.64 R44, [R1+0x5d8] ;  /* 0x0005d800012c7983 */ /* 0x001ea80000300a00 */
        /* <DEDUP_REMOVED lines=11> */
[----:B------:R-:W-:-:S02]  /*5e70*/  UMOV UR9, 0x40000040 ;  /* 0x4000004000097882 */ /* 0x000fc40000000000 */
[----:B------:R-:W-:Y:S01]  /*5e80*/  STL [R1+0x580], R160 ;  /* 0x000580a001007387 */ /* 0x000fe20000100800 */
[----:B--2---:R-:W-:-:S06]  /*5e90*/  WARPGROUP.ARRIVE ;  /* 0x00000000000079c5 */ /* 0x004fcc0000000000 */
        /* <DEDUP_REMOVED lines=64> */
[----:B------:R-:W-:Y:S01]  /*62a0*/  IMAD.MOV.U32 R143, RZ, RZ, R222 ;  /* 0x000000ffff8f7224 */ /* 0x000fe200078e00de */
[----:B------:R-:W-:Y:S01]  /*62b0*/  MOV R222, R14 ;  /* 0x0000000e00de7202 */ /* 0x000fe20000000f00 */
[----:B------:R-:W-:Y:S02]  /*62c0*/  IMAD.MOV.U32 R144, RZ, RZ, R221 ;  /* 0x000000ffff907224 */ /* 0x000fe400078e00dd */
[----:B------:R-:W-:Y:S02]  /*62d0*/  IMAD.MOV.U32 R145, RZ, RZ, R220 ;  /* 0x000000ffff917224 */ /* 0x000fe400078e00dc */
[----:B------:R-:W-:Y:S01]  /*62e0*/  IMAD.MOV.U32 R147, RZ, RZ, R218 ;  /* 0x000000ffff937224 */ /* 0x000fe200078e00da */
[----:B------:R-:W-:Y:S01]  /*62f0*/  MOV R218, R18 ;  /* 0x0000001200da7202 */ /* 0x000fe20000000f00 */
[----:B------:R-:W-:Y:S02]  /*6300*/  IMAD.MOV.U32 R148, RZ, RZ, R217 ;  /* 0x000000ffff947224 */ /* 0x000fe400078e00d9 */
[----:B------:R-:W-:-:S02]  /*6310*/  IMAD.MOV.U32 R149, RZ, RZ, R216 ;  /* 0x000000ffff957224 */ /* 0x000fc400078e00d8 */
[----:B------:R-:W-:Y:S01]  /*6320*/  IMAD.MOV.U32 R151, RZ, RZ, R214 ;  /* 0x000000ffff977224 */ /* 0x000fe200078e00d6 */
[----:B------:R-:W-:Y:S01]  /*6330*/  MOV R214, R22 ;  /* 0x0000001600d67202 */ /* 0x000fe20000000f00 */
        /* <DEDUP_REMOVED lines=17> */
[----:B------:R-:W-:Y:S01]  /*6450*/  IMAD.MOV.U32 R235, RZ, RZ, R0 ;  /* 0x000000ffffeb7224 */ /* 0x000fe200078e0000 */
[----:B------:R-:W-:Y:S02]  /*6460*/  UIADD3 UR8, UR13, 0x2, URZ ;  /* 0x000000020d087890 */ /* 0x000fe4000fffe03f */
[----:B------:R-:W-:Y:S01]  /*6470*/  UIADD3 UR10, UR14, 0x2, URZ ;  /* 0x000000020e0a7890 */ /* 0x000fe2000fffe03f */
[----:B------:R-:W-:Y:S01]  /*6480*/  UMOV UR9, 0x40000040 ;  /* 0x4000004000097882 */ /* 0x000fe20000000000 */
[----:B------:R-:W-:Y:S01]  /*6490*/  UMOV UR11, 0x40000040 ;  /* 0x40000040000b7882 */ /* 0x000fe20000000000 */
        /* <DEDUP_REMOVED lines=236> */
[----:B------:R-:W-:Y:S01]  /*7360*/  STL.64 [R1+0x30], R36 ;  /* 0x0000302401007387 */ /* 0x000fe20000100a00 */
[----:B------:R-:W-:-:S03]  /*7370*/  IMAD.MOV.U32 R5, RZ, RZ, R150 ;  /* 0x000000ffff057224 */ /* 0x000fc600078e0096 */
[----:B------:R-:W-:Y:S01]  /*7380*/  STL.64 [R1+0x38], R38 ;  /* 0x0000382601007387 */ /* 0x000fe20000100a00 */
[----:B------:R-:W-:-:S03]  /*7390*/  IMAD.MOV.U32 R4, RZ, RZ, R151 ;  /* 0x000000ffff047224 */ /* 0x000fc600078e0097 */
[----:B------:R-:W-:Y:S01]  /*73a0*/  STL.64 [R1+0x40], R40 ;  /* 0x0000402801007387 */ /* 0x000fe20000100a00 */
[----:B------:R-:W-:Y:S01]  /*73b0*/  MOV R7, R148 ;  /* 0x0000009400077202 */ /* 0x000fe20000000f00 */
[----:B------:R-:W-:Y:S02]  /*73c0*/  IMAD.MOV.U32 R6, RZ, RZ, R149 ;  /* 0x000000ffff067224 */ /* 0x000fe400078e0095 */
[----:B------:R-:W-:Y:S01]  /*73d0*/  STL.64 [R1+0x48], R42 ;  /* 0x0000482a01007387 */ /* 0x000fe20000100a00 */
[----:B------:R-:W-:-:S03]  /*73e0*/  IMAD.MOV.U32 R9, RZ, RZ, R146 ;  /* 0x000000ffff097224 */ /* 0x000fc600078e0092 */
[----:B------:R0:W-:Y:S01]  /*73f0*/  STL.64 [R1+0x50], R44 ;  /* 0x0000502c01007387 */ /* 0x0001e20000100a00 */
[----:B------:R-:W-:Y:S01]  /*7400*/  IMAD.MOV.U32 R8, RZ, RZ, R147 ;  /* 0x000000ffff087224 */ /* 0x000fe200078e0093 */
[----:B------:R-:W-:Y:S02]  /*7410*/  MOV R11, R144 ;  /* 0x00000090000b7202 */ /* 0x000fe40000000f00 */
[----:B------:R-:W3:Y:S01]  /*7420*/  LDL.LU.64 R150, [R1+0x4c8] ;  /* 0x0004c80001967983 */ /* 0x000ee20000300a00 */
[----:B------:R-:W-:-:S03]  /*7430*/  IMAD.MOV.U32 R10, RZ, RZ, R145 ;  /* 0x000000ffff0a7224 */ /* 0x000fc600078e0091 */
[----:B------:R-:W3:Y:S01]  /*7440*/  LDL.LU.64 R148, [R1+0x4c0] ;  /* 0x0004c00001947983 */ /* 0x000ee20000300a00 */
[----:B------:R-:W-:Y:S01]  /*7450*/  IMAD.MOV.U32 R13, RZ, RZ, R142 ;  /* 0x000000ffff0d7224 */ /* 0x000fe200078e008e */
[----:B------:R-:W-:Y:S01]  /*7460*/  MOV R15, R140 ;  /* 0x0000008c000f7202 */ /* 0x000fe20000000f00 */
[----:B------:R-:W-:Y:S01]  /*7470*/  IMAD.MOV.U32 R12, RZ, RZ, R143 ;  /* 0x000000ffff0c7224 */ /* 0x000fe200078e008f */
        /* <DEDUP_REMOVED lines=141> */
[----:B------:R-:W-:Y:S02]  /*7d50*/  IMAD.MOV.U32 R16, RZ, RZ, R46 ;  /* 0x000000ffff107224 */ /* 0x000fe400078e002e */
[----:B------:R-:W-:Y:S01]  /*7d60*/  IMAD.MOV.U32 R3, RZ, RZ, R47 ;  /* 0x000000ffff037224 */ /* 0x000fe200078e002f */
        /* <DEDUP_REMOVED lines=83> */
[----:B------:R-:W-:Y:S01]  /*82a0*/  UIADD3 UR8, UR13, 0x6, URZ ;  /* 0x000000060d087890 */ /* 0x000fe2000fffe03f */
[----:B------:R-:W-:Y:S01]  /*82b0*/  IMAD.MOV.U32 R147, RZ, RZ, R222 ;  /* 0x000000ffff937224 */ /* 0x000fe200078e00de */
[----:B------:R-:W-:Y:S01]  /*82c0*/  MOV R222, R18 ;  /* 0x0000001200de7202 */ /* 0x000fe20000000f00 */
[----:B------:R-:W-:Y:S01]  /*82d0*/  IMAD.MOV.U32 R148, RZ, RZ, R221 ;  /* 0x000000ffff947224 */ /* 0x000fe200078e00dd */
[----:B------:R-:W-:Y:S01]  /*82e0*/  UIADD3 UR10, UR14, 0x6, URZ ;  /* 0x000000060e0a7890 */ /* 0x000fe2000fffe03f */
[----:B------:R-:W-:Y:S01]  /*82f0*/  IMAD.MOV.U32 R149, RZ, RZ, R220 ;  /* 0x000000ffff957224 */ /* 0x000fe200078e00dc */
[----:B------:R-:W-:Y:S01]  /*8300*/  UMOV UR9, 0x40000040 ;  /* 0x4000004000097882 */ /* 0x000fe20000000000 */
[----:B------:R-:W-:Y:S01]  /*8310*/  IMAD.MOV.U32 R151, RZ, RZ, R218 ;  /* 0x000000ffff977224 */ /* 0x000fe200078e00da */
[----:B------:R-:W-:Y:S01]  /*8320*/  MOV R218, R22 ;  /* 0x0000001600da7202 */ /* 0x000fe20000000f00 */
        /* <DEDUP_REMOVED lines=11> */
[----:B------:R-:W-:Y:S01]  /*83e0*/  IMAD.MOV.U32 R223, RZ, RZ, R17 ;  /* 0x000000ffffdf7224 */ /* 0x000fe200078e0011 */
[----:B------:R0:W5:Y:S01]  /*83f0*/  LDL.LU R0, [R1+0x2bc] ;  /* 0x0002bc0001007983 */ /* 0x0001620000300800 */
        /* <DEDUP_REMOVED lines=105> */
[----:B------:R-:W-:Y:S01]  /*8a90*/  BPT.TRAP 0x1 ;  /* 0x000000040000795c */ /* 0x000fe20000300000 */
.L_x_23:
[----:B------:R-:W-:Y:S02]  /*8aa0*/  UISETP.GT.U32.AND UP0, UPT, UR40, 0x1, UPT ;  /* 0x000000012800788c */ /* 0x000fe4000bf04070 */
[----:B------:R-:W-:-:S04]  /*8ab0*/  ULEA UR12, UR7, UR12, 0x3 ;  /* 0x0000000c070c7291 */ /* 0x000fc8000f8e183f */
[----:B------:R-:W-:Y:S01]  /*8ac0*/  UIADD3 UR12, UR12, 0x18, URZ ;  /* 0x000000180c0c7890 */ /* 0x000fe2000fffe03f */
[----:B------:R-:W-:-:S03]  /*8ad0*/  PLOP3.LUT P1, PT, PT, PT, UP0, 0x80, 0x0 ;  /* 0x000000000000781c */ /* 0x000fc60003f2f008 */
[----:B------:R-:W-:-:S09]  /*8ae0*/  UPRMT UR12, URZ, 0x654, UR12 ;  /* 0x000006543f0c7896 */ /* 0x000fd2000800000c */
[----:B------:R-:W-:Y:S01]  /*8af0*/  SYNCS.ARRIVE.TRANS64.RED.A1T0 RZ, [UR12], RZ ;  /* 0x000000ffffff79a7 */ /* 0x000fe2000810040c */
[----:B------:R-:W-:Y:S05]  /*8b00*/  @P1 BRA `(.L_x_24) ;  /* 0x0000000000041947 */ /* 0x000fea0003800000 */
[----:B------:R-:W-:Y:S01]  /*8b10*/  BPT.TRAP 0x1 ;  /* 0x000000040000795c */ /* 0x000fe20000300000 */
.L_x_24:
[----:B------:R-:W-:Y:S01]  /*8b20*/  UIADD3 UR6, UR6, 0x1, URZ ;  /* 0x0000000106067890 */ /* 0x000fe2000fffe03f */
[C---:B-----5:R-:W-:Y:S01]  /*8b30*/  ISETP.GT.AND P1, PT, R3.reuse, 0x1, PT ;  /* 0x000000010300780c */ /* 0x060fe20003f24270 */
[----:B------:R-:W-:Y:S01]  /*8b40*/  UIADD3 UR7, UR7, 0x1, URZ ;  /* 0x0000000107077890 */ /* 0x000fe2000fffe03f */
[----:B------:R-:W-:Y:S01]  /*8b50*/  VIADD R3, R3, 0xffffffff ;  /* 0xffffffff03037836 */ /* 0x000fe20000000000 */
[----:B------:R-:W-:Y:S02]  /*8b60*/  UISETP.NE.AND UP0, UPT, UR6, 0x3, UPT ;  /* 0x000000030600788c */ /* 0x000fe4000bf05270 */
[----:B------:R-:W-:Y:S02]  /*8b70*/  UISETP.NE.AND UP1, UPT, UR7, 0x3, UPT ;  /* 0x000000030700788c */ /* 0x000fe4000bf25270 */
[----:B------:R-:W-:Y:S02]  /*8b80*/  USEL UR8, URZ, 0x1, UP0 ;  /* 0x000000013f087887 */ /* 0x000fe40008000000 */
[----:B------:R-:W-:-:S02]  /*8b90*/  USEL UR6, UR6, URZ, UP0 ;  /* 0x0000003f06067287 */ /* 0x000fc40008000000 */
[----:B------:R-:W-:Y:S02]  /*8ba0*/  USEL UR7, UR7, URZ, UP1 ;  /* 0x0000003f07077287 */ /* 0x000fe40008800000 */
[----:B------:R-:W-:Y:S01]  /*8bb0*/  LOP3.LUT R0, R0, UR8, RZ, 0x3c, !PT ;  /* 0x0000000800007c12 */ /* 0x000fe2000f8e3cff */
[----:B------:R-:W-:Y:S09]  /*8bc0*/  @P1 BRA `(.L_x_25) ;  /* 0xffffffbc00681947 */ /* 0x000ff2000383ffff */
.L_x_18:
[----:B------:R-:W0:Y:S02]  /*8bd0*/  LDC R0, c[0x0][0x28c] ;  /* 0x0000a300ff007b82 */ /* 0x000e240000000800 */
[----:B0-----:R-:W-:-:S13]  /*8be0*/  ISETP.GE.AND P1, PT, R0, 0x1, PT ;  /* 0x000000010000780c */ /* 0x001fda0003f26270 */
[----:B------:R-:W-:Y:S05]  /*8bf0*/  @!P1 BRA `(.L_x_26) ;  /* 0x00000000004c9947 */ /* 0x000fea0003800000 */
[----:B------:R-:W-:Y:S05]  /*8c00*/  @!P0 BRA `(.L_x_27) ;  /* 0x0000000000048947 */ /* 0x000fea0003800000 */
[----:B------:R-:W-:Y:S01]  /*8c10*/  BPT.TRAP 0x1 ;  /* 0x000000040000795c */ /* 0x000fe20000300000 */
.L_x_27:
[----:B------:R-:W0:Y:S01]  /*8c20*/  S2UR UR7, SR_CgaCtaId ;  /* 0x00000000000779c3 */ /* 0x000e220000008800 */
[----:B------:R-:W-:-:S04]  /*8c30*/  UISETP.LT.AND UP0, UPT, UR44, 0x1, UPT ;  /* 0x000000012c00788c */ /* 0x000fc8000bf01270 */
[----:B------:R-:W-:Y:S02]  /*8c40*/  USEL UR6, UR44, 0x1, UP0 ;  /* 0x000000012c067887 */ /* 0x000fe40008000000 */
[----:B------:R-:W-:Y:S02]  /*8c50*/  UISETP.GT.U32.AND UP0, UPT, UR40, 0x1, UPT ;  /* 0x000000012800788c */ /* 0x000fe4000bf04070 */
[----:B------:R-:W-:-:S04]  /*8c60*/  UIADD3 UR6, UR39, UR44, -UR6 ;  /* 0x0000002c27067290 */ /* 0x000fc8000fffe806 */
[----:B------:R-:W-:Y:S01]  /*8c70*/  UIMAD.WIDE.U32 UR4, UR6, -0x55555555, URZ ;  /* 0xaaaaaaab060478a5 */ /* 0x000fe2000f8e003f */
[----:B------:R-:W-:-:S03]  /*8c80*/  PLOP3.LUT P0, PT, PT, PT, UP0, 0x80, 0x0 ;  /* 0x000000000000781c */ /* 0x000fc60003f0f008 */
[----:B------:R-:W-:-:S03]  /*8c90*/  USHF.R.U32.HI UR4, URZ, 0x1, UR5 ;  /* 0x000000013f047899 */ /* 0x000fc60008011605 */
[----:B------:R-:W-:Y:S01]  /*8ca0*/  UMOV UR5, 0x400 ;  /* 0x0000040000057882 */ /* 0x000fe20000000000 */
[----:B------:R-:W-:Y:S02]  /*8cb0*/  UIMAD UR6, UR4, -0x3, UR6 ;  /* 0xfffffffd040678a4 */ /* 0x000fe4000f8e0206 */
[----:B0-----:R-:W-:-:S04]  /*8cc0*/  ULEA UR5, UR7, UR5, 0x18 ;  /* 0x0000000507057291 */ /* 0x001fc8000f8ec03f */
[----:B------:R-:W-:-:S04]  /*8cd0*/  ULEA UR6, UR6, UR5, 0x3 ;  /* 0x0000000506067291 */ /* 0x000fc8000f8e183f */
[----:B------:R-:W-:-:S04]  /*8ce0*/  UIADD3 UR6, UR6, 0x18, URZ ;  /* 0x0000001806067890 */ /* 0x000fc8000fffe03f */
[----:B------:R-:W-:-:S09]  /*8cf0*/  UPRMT UR6, URZ, 0x654, UR6 ;  /* 0x000006543f067896 */ /* 0x000fd20008000006 */
[----:B------:R-:W-:Y:S01]  /*8d00*/  SYNCS.ARRIVE.TRANS64.RED.A1T0 RZ, [UR6], RZ ;  /* 0x000000ffffff79a7 */ /* 0x000fe20008100406 */
[----:B------:R-:W-:Y:S05]  /*8d10*/  @P0 BRA `(.L_x_26) ;  /* 0x0000000000040947 */ /* 0x000fea0003800000 */
[----:B------:R-:W-:Y:S01]  /*8d20*/  BPT.TRAP 0x1 ;  /* 0x000000040000795c */ /* 0x000fe20000300000 */
.L_x_26:
[----:B------:R-:W0:Y:S01]  /*8d30*/  S2R R8, SR_TID.X ;  /* 0x0000000000087919 */ /* 0x000e220000002100 */
[----:B------:R-:W-:Y:S01]  /*8d40*/  IMAD.MOV.U32 R19, RZ, RZ, 0x6540 ;  /* 0x00006540ff137424 */ /* 0x000fe200078e00ff */
[----:B------:R-:W-:Y:S01]  /*8d50*/  USHF.R.S32.HI UR10, URZ, 0x1f, UR43 ;  /* 0x0000001f3f0a7899 */ /* 0x000fe2000801142b */
[----:B-----5:R-:W-:Y:S01]  /*8d60*/  LOP3.LUT R4, R160, 0x1, RZ, 0xc0, !PT ;  /* 0x00000001a0047812 */ /* 0x020fe200078ec0ff */
[----:B------:R-:W-:Y:S01]  /*8d70*/  ULDC.64 UR8, c[0x0][0x5d0] ;  /* 0x0001740000087ab9 */ /* 0x000fe20000000a00 */
[----:B------:R-:W-:Y:S01]  /*8d80*/  UIMAD.WIDE UR6, UR41, 0x100, URZ ;  /* 0x00000100290678a5 */ /* 0x000fe2000f8e023f */
[----:B------:R-:W-:Y:S01]  /*8d90*/  IMAD.U32 R6, RZ, RZ, UR8 ;  /* 0x00000008ff067e24 */ /* 0x000fe2000f8e00ff */
[----:B------:R-:W-:Y:S01]  /*8da0*/  UIMAD UR4, UR10, UR8, URZ ;  /* 0x000000080a0472a4 */ /* 0x000fe2000f8e023f */
[----:B------:R-:W-:Y:S01]  /*8db0*/  IMAD.SHL.U32 R3, R4, 0x40, RZ ;  /* 0x0000004004037824 */ /* 0x000fe200078e00ff */
[----:B------:R-:W-:Y:S02]  /*8dc0*/  USHF.L.U32 UR41, UR41, 0x8, URZ ;  /* 0x0000000829297899 */ /* 0x000fe4000800063f */
[----:B------:R-:W-:Y:S01]  /*8dd0*/  UIMAD UR4, UR43, UR9, UR4 ;  /* 0x000000092b0472a4 */ /* 0x000fe2000f8e0204 */
[----:B------:R-:W-:Y:S01]  /*8de0*/  ULDC UR8, c[0x0][0x284] ;  /* 0x0000a10000087ab9 */ /* 0x000fe20000000800 */
[----:B------:R-:W-:Y:S01]  /*8df0*/  UIADD3 UR39, UR44, UR39, URZ ;  /* 0x000000272c277290 */ /* 0x000fe2000fffe03f */
[----:B------:R-:W-:Y:S01]  /*8e00*/  MOV R17, UR8 ;  /* 0x0000000800117c02 */ /* 0x000fe20008000f00 */
[----:B------:R-:W-:-:S02]  /*8e10*/  UISETP.GE.U32.AND UP2, UPT, UR44, 0x3, UPT ;  /* 0x000000032c00788c */ /* 0x000fc4000bf46070 */
[----:B------:R-:W-:-:S04]  /*8e20*/  UISETP.GT.U32.AND UP1, UPT, UR39, 0x2, UPT ;  /* 0x000000022700788c */ /* 0x000fc8000bf24070 */
[----:B------:R-:W-:Y:S01]  /*8e30*/  UISETP.LT.U32.AND UP1, UPT, UR44, 0x3, UP1 ;  /* 0x000000032c00788c */ /* 0x000fe20008f21070 */
[----:B0-----:R-:W-:Y:S02]  /*8e40*/  SHF.L.U32 R18, R8, 0x1, RZ ;  /* 0x0000000108127819 */ /* 0x001fe400000006ff */
[----:B------:R-:W-:Y:S02]  /*8e50*/  SHF.R.U32.HI R0, RZ, 0x2, R8 ;  /* 0x00000002ff007819 */ /* 0x000fe40000011608 */
[----:B------:R-:W-:Y:S02]  /*8e60*/  LOP3.LUT R18, R18, 0x6, RZ, 0xc0, !PT ;  /* 0x0000000612127812 */ /* 0x000fe400078ec0ff */
[----:B------:R-:W-:Y:S02]  /*8e70*/  LOP3.LUT R5, R8, 0x60, RZ, 0xc0, !PT ;  /* 0x0000006008057812 */ /* 0x000fe400078ec0ff */
[----:B------:R-:W-:Y:S01]  /*8e80*/  PRMT R18, R18, R19, UR42 ;  /* 0x0000002a12127e16 */ /* 0x000fe20008000013 */
[----:B------:R-:W-:Y:S01]  /*8e90*/  USHF.L.U32 UR42, UR42, 0x8, URZ ;  /* 0x000000082a2a7899 */ /* 0x000fe2000800063f */
[----:B------:R-:W-:-:S02]  /*8ea0*/  LOP3.LUT R0, R0, 0x7, RZ, 0xc0, !PT ;  /* 0x0000000700007812 */ /* 0x000fc400078ec0ff */
[----:B------:R-:W-:Y:S02]  /*8eb0*/  SHF.R.S32.HI R19, RZ, 0x1f, R18 ;  /* 0x0000001fff137819 */ /* 0x000fe40000011412 */
[----:B------:R-:W-:Y:S02]  /*8ec0*/  SHF.R.U32.HI R5, RZ, 0x1, R5 ;  /* 0x00000001ff057819 */ /* 0x000fe40000011605 */
[----:B------:R-:W-:Y:S01]  /*8ed0*/  LOP3.LUT R3, R3, 0x40, R0, 0xe2, !PT ;  /* 0x0000004003037812 */ /* 0x000fe200078ee200 */
[----:B------:R-:W-:Y:S01]  /*8ee0*/  IMAD.WIDE.U32 R6, R6, UR43, R18 ;  /* 0x0000002b06067c25 */ /* 0x000fe2000f8e0012 */
[----:B------:R-:W-:Y:S02]  /*8ef0*/  IADD3 R0, RZ, -R5, -R0 ;  /* 0x80000005ff007210 */ /* 0x000fe40007ffe800 */
[----:B------:R-:W-:Y:S01]  /*8f00*/  LOP3.LUT R3, R3, UR6, R5, 0xfe, !PT ;  /* 0x0000000603037c12 */ /* 0x000fe2000f8efe05 */
[----:B------:R-:W-:Y:S01]  /*8f10*/  VIADD R7, R7, UR4 ;  /* 0x0000000407077c36 */ /* 0x000fe20008000000 */
[----:B------:R-:W-:Y:S01]  /*8f20*/  ULDC UR4, c[0x0][0x288] ;  /* 0x0000a20000047ab9 */ /* 0x000fe20000000800 */
[----:B------:R-:W-:Y:S01]  /*8f30*/  IMAD R0, R4, -0x40, R0 ;  /* 0xffffffc004007824 */ /* 0x000fe200078e0200 */
[----:B------:R-:W-:Y:S01]  /*8f40*/  UISETP.GE.AND UP0, UPT, UR42, UR4, UPT ;  /* 0x000000042a00728c */ /* 0x000fe2000bf06270 */
[----:B------:R-:W-:-:S03]  /*8f50*/  IMAD.MOV.U32 R4, RZ, RZ, -0x2 ;  /* 0xfffffffeff047424 */ /* 0x000fc600078e00ff */
[----:B------:R-:W-:Y:S02]  /*8f60*/  UISETP.GE.OR UP0, UPT, UR41, UR8, UP0 ;  /* 0x000000082900728c */ /* 0x000fe40008706670 */
[----:B------:R-:W-:Y:S01]  /*8f70*/  IADD3 R17, R17, -UR41, R0 ;  /* 0x8000002911117c10 */ /* 0x000fe2000fffe000 */
[----:B------:R-:W-:Y:S01]  /*8f80*/  USEL UR8, URZ, 0x1, !UP1 ;  /* 0x000000013f087887 */ /* 0x000fe2000c800000 */
[----:B------:R-:W-:Y:S01]  /*8f90*/  LOP3.LUT R0, R8, 0x3, RZ, 0xc0, !PT ;  /* 0x0000000308007812 */ /* 0x000fe200078ec0ff */
[----:B------:R-:W-:Y:S01]  /*8fa0*/  UMOV UR41, 0xffffffff ;  /* 0xffffffff00297882 */ /* 0x000fe20000000000 */
[----:B------:R-:W-:Y:S01]  /*8fb0*/  PLOP3.LUT P0, PT, PT, PT, UP0, 0x80, 0x0 ;  /* 0x000000000000781c */ /* 0x000fe20003f0f008 */
[----:B------:R-:W-:Y:S02]  /*8fc0*/  ULOP3.LUT UR38, UR38, UR8, URZ, 0x3c, !UPT ;  /* 0x0000000826267292 */ /* 0x000fe4000f8e3c3f */
[----:B------:R-:W-:Y:S01]  /*8fd0*/  IMAD R0, R0, R4, UR4 ;  /* 0x0000000400007e24 */ /* 0x000fe2000f8e0204 */
[----:B------:R-:W-:-:S03]  /*8fe0*/  UIMAD.WIDE.U32 UR4, UR39, -0x55555555, URZ ;  /* 0xaaaaaaab270478a5 */ /* 0x000fc6000f8e003f */
[----:B------:R-:W-:Y:S01]  /*8ff0*/  VIADD R0, R0, -UR42 ;  /* 0x8000002a00007c36 */ /* 0x000fe20008000000 */
[----:B------:R-:W-:-:S04]  /*9000*/  USHF.R.U32.HI UR4, URZ, 0x1, UR5 ;  /* 0x000000013f047899 */ /* 0x000fc80008011605 */
[----:B------:R-:W-:Y:S02]  /*9010*/  UIMAD UR39, UR4, -0x3, UR39 ;  /* 0xfffffffd042778a4 */ /* 0x000fe4000f8e0227 */
[----:B------:R-:W-:Y:S01]  /*9020*/  @UP2 ULOP3.LUT UR38, UR38, 0x1, UR4, 0x78, !UPT ;  /* 0x0000000126262892 */ /* 0x000fe2000f8e7804 */
[----:B------:R-:W-:Y:S11]  /*9030*/  @P0 BRA `(.L_x_28) ;  /* 0x0000010400d80947 */ /* 0x000ff60003800000 */
[----:B------:R-:W-:Y:S01]  /*9040*/  FSETP.NEU.AND P0, PT, R16, RZ, PT ;  /* 0x000000ff1000720b */ /* 0x000fe20003f0d000 */
[----:B------:R-:W-:Y:S01]  /*9050*/  ULDC.64 UR8, c[0x0][0x5c8] ;  /* 0x0001720000087ab9 */ /* 0x000fe20000000a00 */
[----:B------:R-:W-:Y:S01]  /*9060*/  ISETP.GT.AND P3, PT, R17, RZ, PT ;  /* 0x000000ff1100720c */ /* 0x000fe20003f64270 */
[----:B------:R-:W-:Y:S01]  /*9070*/  UIMAD UR4, UR7, UR8, URZ ;  /* 0x00000008070472a4 */ /* 0x000fe2000f8e023f */
[----:B------:R-:W-:Y:S01]  /*9080*/  IMAD.U32 R10, RZ, RZ, UR9 ;  /* 0x00000009ff0a7e24 */ /* 0x000fe2000f8e00ff */
[----:B------:R-:W-:Y:S01]  /*9090*/  BSSY B0, `(.L_x_28) ;  /* 0x0001070000007945 */ /* 0x000fe20003800000 */
[----:B------:R-:W-:Y:S01]  /*90a0*/  IMAD.WIDE.U32 R6, R3, UR8, R6 ;  /* 0x0000000803067c25 */ /* 0x000fe2000f8e0006 */
[----:B------:R-:W-:-:S03]  /*90b0*/  ISETP.GT.AND P1, PT, R0, RZ, P3 ;  /* 0x000000ff0000720c */ /* 0x000fc60001f24270 */
[----:B------:R-:W-:-:S05]  /*90c0*/  IMAD R10, R3, R10, UR4 ;  /* 0x00000004030a7e24 */ /* 0x000fca000f8e020a */
[----:B------:R-:W-:Y:S01]  /*90d0*/  IADD3 R10, R7, R10, RZ ;  /* 0x0000000a070a7210 */ /* 0x000fe20007ffe0ff */
[----:B------:R-:W-:Y:S06]  /*90e0*/  @!P0 BRA `(.L_x_29) ;  /* 0x000000b800108947 */ /* 0x000fec0003800000 */
[----:B------:R-:W0:Y:S01]  /*90f0*/  LDC.64 R22, c[0x0][0x5b8] ;  /* 0x00016e00ff167b82 */ /* 0x000e220000000a00 */
[----:B------:R-:W2:Y:S01]  /*9100*/  LDL.LU R11, [R1] ;  /* 0x00000000010b7983 */ /* 0x000ea20000300800 */
[----:B------:R-:W-:-:S06]  /*9110*/  ULDC.64 UR4, c[0x0][0x5c0] ;  /* 0x0001700000047ab9 */ /* 0x000fcc0000000a00 */
[----:B------:R-:W1:Y:S08]  /*9120*/  LDC.64 R14, c[0x0][0x5b0] ;  /* 0x00016c00ff0e7b82 */ /* 0x000e700000000a00 */
[----:B------:R-:W3:Y:S01]  /*9130*/  LDC.64 R12, c[0x0][0x5a8] ;  /* 0x00016a00ff0c7b82 */ /* 0x000ee20000000a00 */
[C---:B0-----:R-:W-:Y:S02]  /*9140*/  IMAD R157, R22.reuse, UR10, RZ ;  /* 0x0000000a169d7c24 */ /* 0x041fe4000f8e02ff */
[----:B------:R-:W-:-:S04]  /*9150*/  IMAD.WIDE.U32 R152, R22, UR43, R18 ;  /* 0x0000002b16987c25 */ /* 0x000fc8000f8e0012 */
[----:B------:R-:W-:Y:S02]  /*9160*/  IMAD R157, R23, UR43, R157 ;  /* 0x0000002b179d7c24 */ /* 0x000fe4000f8e029d */
[----:B-1----:R-:W-:Y:S02]  /*9170*/  IMAD R156, R14, UR7, RZ ;  /* 0x000000070e9c7c24 */ /* 0x002fe4000f8e02ff */
[----:B------:R-:W-:Y:S02]  /*9180*/  IMAD.IADD R21, R153, 0x1, R157 ;  /* 0x0000000199157824 */ /* 0x000fe400078e029d */
[----:B------:R-:W-:Y:S02]  /*9190*/  IMAD.MOV.U32 R20, RZ, RZ, R152 ;  /* 0x000000ffff147224 */ /* 0x000fe400078e0098 */
[C---:B------:R-:W-:Y:S02]  /*91a0*/  IMAD R156, R3.reuse, R15, R156 ;  /* 0x0000000f039c7224 */ /* 0x040fe400078e029c */
[----:B------:R-:W-:-:S04]  /*91b0*/  IMAD.WIDE.U32 R4, R3, R14, R20 ;  /* 0x0000000e03047225 */ /* 0x000fc800078e0014 */
[----:B------:R-:W-:Y:S01]  /*91c0*/  IMAD.IADD R5, R5, 0x1, R156 ;  /* 0x0000000105057824 */ /* 0x000fe200078e029c */
[----:B---3--:R-:W-:-:S04]  /*91d0*/  LEA R8, P0, R4, R12, 0x1 ;  /* 0x0000000c04087211 */ /* 0x008fc800078008ff */
[----:B------:R-:W-:-:S05]  /*91e0*/  LEA.HI.X R9, R4, R13, R5, 0x1, P0 ;  /* 0x0000000d04097211 */ /* 0x000fca00000f0c05 */
[----:B------:R-:W3:Y:S01]  /*91f0*/  @P1 LDG.E.LTC128B.U16 R23, desc[UR36][R8.64] ;  /* 0x0000002408171981 */ /* 0x000ee2000c1e1520 */
[----:B------:R-:W-:Y:S01]  /*9200*/  BSSY B1, `(.L_x_30) ;  /* 0x0000011000017945 */ /* 0x000fe20003800000 */
[----:B---3--:R-:W-:-:S05]  /*9210*/  SHF.L.U32 R4, R23, 0x10, RZ ;  /* 0x0000001017047819 */ /* 0x008fca00000006ff */
[----:B------:R-:W-:-:S04]  /*9220*/  FMUL R4, R4, R16 ;  /* 0x0000001004047220 */ /* 0x000fc80000400000 */
[----:B--2---:R-:W-:Y:S01]  /*9230*/  FFMA R7, R11, R2, R4 ;  /* 0x000000020b077223 */ /* 0x004fe20000000004 */
[----:B------:R-:W-:-:S04]  /*9240*/  LEA R4, P0, R6, UR4, 0x1 ;  /* 0x0000000406047c11 */ /* 0x000fc8000f8008ff */
[----:B------:R-:W-:Y:S02]  /*9250*/  LEA.HI.X R5, R6, UR5, R10, 0x1, P0 ;  /* 0x0000000506057c11 */ /* 0x000fe400080f0c0a */
[----:B------:R-:W-:-:S05]  /*9260*/  F2FP.BF16.F32.PACK_AB R6, RZ, R7 ;  /* 0x00000007ff06723e */ /* 0x000fca00000010ff */
[----:B------:R0:W-:Y:S02]  /*9270*/  @P1 STG.E.U16 desc[UR36][R4.64], R6 ;  /* 0x0000000604001986 */ /* 0x0001e4000c101524 */
[----:B0-----:R-:W-:-:S04]  /*9280*/  IMAD.WIDE.U32 R6, R3, R14, R18 ;  /* 0x0000000e03067225 */ /* 0x001fc800078e0012 */
[----:B------:R-:W-:Y:S02]  /*9290*/  IMAD.IADD R7, R156, 0x1, R7 ;  /* 0x000000019c077824 */ /* 0x000fe400078e0207 */
[----:B------:R-:W-:-:S04]  /*92a0*/  IMAD.WIDE.U32 R6, R22, UR43, R6 ;  /* 0x0000002b16067c25 */ /* 0x000fc8000f8e0006 */
[----:B------:R-:W-:Y:S01]  /*92b0*/  IMAD.IADD R7, R157, 0x1, R7 ;  /* 0x000000019d077824 */ /* 0x000fe200078e0207 */
[----:B------:R-:W-:-:S04]  /*92c0*/  LEA R10, P0, R6, R12, 0x1 ;  /* 0x0000000c060a7211 */ /* 0x000fc800078008ff */
[----:B------:R-:W-:Y:S02]  /*92d0*/  LEA.HI.X R11, R6, R13, R7, 0x1, P0 ;  /* 0x0000000d060b7211 */ /* 0x000fe400000f0c07 */
[----:B------:R-:W-:-:S13]  /*92e0*/  ISETP.GT.AND P0, PT, R0, 0x1, P3 ;  /* 0x000000010000780c */ /* 0x000fda0001f04270 */
[----:B------:R-:W-:Y:S05]  /*92f0*/  @!P0 BRA `(.L_x_31) ;  /* 0x0000000000048947 */ /* 0x000fea0003800000 */
[----:B------:R0:W5:Y:S02]  /*9300*/  LDG.E.LTC128B.U16 R23, desc[UR36][R10.64+0x2] ;  /* 0x000002240a177981 */ /* 0x000164000c1e1520 */
.L_x_31:
[----:B------:R-:W-:Y:S05]  /*9310*/  BSYNC B1 ;  /* 0x0000000000017941 */ /* 0x000fea0003800000 */
.L_x_30:
[----:B------:R-:W2:Y:S01]  /*9320*/  LDL.LU R7, [R1+0x4] ;  /* 0x0000040001077983 */ /* 0x000ea20000300800 */
[----:B-----5:R-:W-:Y:S01]  /*9330*/  IMAD.U32 R6, R23, 0x10000, RZ ;  /* 0x0001000017067824 */ /* 0x020fe200078e00ff */
[C---:B------:R-:W-:Y:S02]  /*9340*/  SHF.L.U64.HI R155, R14.reuse, 0x3, R15 ;  /* 0x000000030e9b7819 */ /* 0x040fe4000001020f */
[----:B------:R-:W-:Y:S01]  /*9350*/  SHF.L.U32 R154, R14, 0x3, RZ ;  /* 0x000000030e9a7819 */ /* 0x000fe200000006ff */
[----:B------:R-:W-:Y:S01]  /*9360*/  FMUL R6, R6, R16 ;  /* 0x0000001006067220 */ /* 0x000fe20000400000 */
[----:B------:R-:W3:Y:S03]  /*9370*/  LDL.LU R158, [R1+0x8] ;  /* 0x00000800019e7983 */ /* 0x000ee60000300800 */
[----:B--2---:R-:W-:-:S05]  /*9380*/  FFMA R6, R7, R2, R6 ;  /* 0x0000000207067223 */ /* 0x004fca0000000006 */
[----:B------:R-:W-:-:S05]  /*9390*/  F2FP.BF16.F32.PACK_AB R6, RZ, R6 ;  /* 0x00000006ff06723e */ /* 0x000fca00000010ff */
[----:B------:R1:W-:Y:S01]  /*93a0*/  @P0 STG.E.U16 desc[UR36][R4.64+0x2], R6 ;  /* 0x0000020604000986 */ /* 0x0003e2000c101524 */
[----:B------:R-:W-:-:S04]  /*93b0*/  ISETP.GT.AND P0, PT, R17, 0x8, PT ;  /* 0x000000081100780c */ /* 0x000fc80003f04270 */
[----:B------:R-:W-:Y:S01]  /*93c0*/  ISETP.GT.AND P1, PT, R0, RZ, P0 ;  /* 0x000000ff0000720c */ /* 0x000fe20000724270 */
[----:B-1----:R-:W-:-:S04]  /*93d0*/  IMAD.WIDE.U32 R6, R3, R14, R154 ;  /* 0x0000000e03067225 */ /* 0x002fc800078e009a */
[----:B------:R-:W-:Y:S01]  /*93e0*/  IMAD.IADD R156, R156, 0x1, R7 ;  /* 0x000000019c9c7824 */ /* 0x000fe200078e0207 */
[----:B------:R-:W-:-:S05]  /*93f0*/  IADD3 R7, P2, R152, R6, RZ ;  /* 0x0000000698077210 */ /* 0x000fca0007f5e0ff */
[----:B------:R-:W-:Y:S01]  /*9400*/  IMAD.X R9, R156, 0x1, R21, P2 ;  /* 0x000000019c097824 */ /* 0x000fe200010e0615 */
[----:B------:R-:W-:-:S04]  /*9410*/  LEA R8, P2, R7, R12, 0x1 ;  /* 0x0000000c07087211 */ /* 0x000fc800078408ff */
[----:B------:R-:W-:-:S05]  /*9420*/  LEA.HI.X R9, R7, R13, R9, 0x1, P2 ;  /* 0x0000000d07097211 */ /* 0x000fca00010f0c09 */
[----:B------:R1:W2:Y:S01]  /*9430*/  @P1 LDG.E.LTC128B.U16 R23, desc[UR36][R8.64] ;  /* 0x0000002408171981 */ /* 0x0002a2000c1e1520 */
[----:B------:R-:W-:Y:S01]  /*9440*/  IADD3 R6, P2, R18, R6, RZ ;  /* 0x0000000612067210 */ /* 0x000fe20007f5e0ff */
[----:B------:R-:W-:Y:S01]  /*9450*/  BSSY B1, `(.L_x_32) ;  /* 0x0000016000017945 */ /* 0x000fe20003800000 */
[----:B------:R-:W-:-:S03]  /*9460*/  ISETP.GT.AND P4, PT, R0, 0x1, P0 ;  /* 0x000000010000780c */ /* 0x000fc60000784270 */
[----:B------:R-:W-:Y:S01]  /*9470*/  IMAD.X R7, R19, 0x1, R156, P2 ;  /* 0x0000000113077824 */ /* 0x000fe200010e069c */
[----:B------:R-:W-:Y:S01]  /*9480*/  MOV R156, UR9 ;  /* 0x00000009009c7c02 */ /* 0x000fe20008000f00 */
[----:B------:R-:W-:-:S05]  /*9490*/  IMAD.WIDE.U32 R6, R22, UR43, R6 ;  /* 0x0000002b16067c25 */ /* 0x000fca000f8e0006 */
[----:B------:R-:W-:Y:S02]  /*94a0*/  IADD3 R7, R157, R7, RZ ;  /* 0x000000079d077210 */ /* 0x000fe40007ffe0ff */
[----:B-1----:R-:W-:-:S04]  /*94b0*/  LEA R8, P2, R6, R12, 0x1 ;  /* 0x0000000c06087211 */ /* 0x002fc800078408ff */
[----:B------:R-:W-:Y:S01]  /*94c0*/  LEA.HI.X R9, R6, R13, R7, 0x1, P2 ;  /* 0x0000000d06097211 */ /* 0x000fe200010f0c07 */
[----:B--2---:R-:W-:-:S04]  /*94d0*/  IMAD.U32 R6, R23, 0x10000, RZ ;  /* 0x0001000017067824 */ /* 0x004fc800078e00ff */
[----:B------:R-:W-:-:S04]  /*94e0*/  FMUL R6, R6, R16 ;  /* 0x0000001006067220 */ /* 0x000fc80000400000 */
[----:B---3--:R-:W-:Y:S01]  /*94f0*/  FFMA R7, R158, R2, R6 ;  /* 0x000000029e077223 */ /* 0x008fe20000000006 */
[----:B------:R-:W-:Y:S02]  /*9500*/  IMAD.U32 R158, RZ, RZ, UR8 ;  /* 0x00000008ff9e7e24 */ /* 0x000fe4000f8e00ff */
[----:B------:R-:W-:Y:S02]  /*9510*/  IMAD.U32 R6, RZ, RZ, UR8 ;  /* 0x00000008ff067e24 */ /* 0x000fe4000f8e00ff */
[----:B------:R-:W-:Y:S01]  /*9520*/  IMAD.SHL.U32 R158, R158, 0x10, RZ ;  /* 0x000000109e9e7824 */ /* 0x000fe200078e00ff */
[----:B------:R-:W-:Y:S02]  /*9530*/  F2FP.BF16.F32.PACK_AB R7, RZ, R7 ;  /* 0x00000007ff07723e */ /* 0x000fe400000010ff */
[----:B------:R-:W-:Y:S02]  /*9540*/  SHF.L.U64.HI R156, R6, 0x4, R156 ;  /* 0x00000004069c7819 */ /* 0x000fe4000001029c */
[----:B------:R-:W-:-:S02]  /*9550*/  IADD3 R6, P2, R158, R4, RZ ;  /* 0x000000049e067210 */ /* 0x000fc40007f5e0ff */
[----:B------:R-:W-:-:S03]  /*9560*/  PRMT R159, R7, 0x7610, R159 ;  /* 0x00007610079f7816 */ /* 0x000fc6000000009f */
[----:B------:R-:W-:-:S05]  /*9570*/  IMAD.X R7, R156, 0x1, R5, P2 ;  /* 0x000000019c077824 */ /* 0x000fca00010e0605 */
[----:B------:R1:W-:Y:S01]  /*9580*/  @P1 STG.E.U16 desc[UR36][R6.64], R159 ;  /* 0x0000009f06001986 */ /* 0x0003e2000c101524 */
[----:B------:R-:W-:Y:S05]  /*9590*/  @!P4 BRA `(.L_x_33) ;  /* 0x000000000004c947 */ /* 0x000fea0003800000 */
[----:B------:R2:W5:Y:S02]  /*95a0*/  LDG.E.LTC128B.U16 R23, desc[UR36][R8.64+0x2] ;  /* 0x0000022408177981 */ /* 0x000564000c1e1520 */
.L_x_33:
[----:B------:R-:W-:Y:S05]  /*95b0*/  BSYNC B1 ;  /* 0x0000000000017941 */ /* 0x000fea0003800000 */
.L_x_32:
[----:B------:R-:W3:Y:S01]  /*95c0*/  LDL.LU R161, [R1+0xc] ;  /* 0x00000c0001a17983 */ /* 0x000ee20000300800 */
[----:B-1---5:R-:W-:Y:S01]  /*95d0*/  IMAD.U32 R159, R23, 0x10000, RZ ;  /* 0x00010000179f7824 */ /* 0x022fe200078e00ff */
[----:B------:R-:W-:Y:S01]  /*95e0*/  ISETP.GT.AND P1, PT, R0, 0x8, P3 ;  /* 0x000000080000780c */ /* 0x000fe20001f24270 */
[----:B------:R-:W-:Y:S02]  /*95f0*/  BSSY B1, `(.L_x_34) ;  /* 0x0000007000017945 */ /* 0x000fe40003800000 */
[----:B------:R-:W-:-:S04]  /*9600*/  FMUL R159, R159, R16 ;  /* 0x000000109f9f7220 */ /* 0x000fc80000400000 */
[----:B---3--:R-:W-:-:S05]  /*9610*/  FFMA R159, R161, R2, R159 ;  /* 0x00000002a19f7223 */ /* 0x008fca000000009f */
[----:B------:R-:W-:-:S05]  /*9620*/  F2FP.BF16.F32.PACK_AB R159, RZ, R159 ;  /* 0x0000009fff9f723e */ /* 0x000fca00000010ff */
[----:B------:R1:W-:Y:S01]  /*9630*/  @P4 STG.E.U16 desc[UR36][R6.64+0x2], R159 ;  /* 0x0000029f06004986 */ /* 0x0003e2000c101524 */
[----:B------:R-:W-:Y:S05]  /*9640*/  @!P1 BRA `(.L_x_35) ;  /* 0x0000000000049947 */ /* 0x000fea0003800000 */
[----:B------:R3:W5:Y:S02]  /*9650*/  LDG.E.LTC128B.U16 R23, desc[UR36][R10.64+0x10] ;  /* 0x000010240a177981 */ /* 0x000764000c1e1520 */
.L_x_35:
[----:B------:R-:W-:Y:S05]  /*9660*/  BSYNC B1 ;  /* 0x0000000000017941 */ /* 0x000fea0003800000 */
.L_x_34:
[----:B------:R-:W4:Y:S01]  /*9670*/  LDL.LU R161, [R1+0x10] ;  /* 0x0000100001a17983 */ /* 0x000f220000300800 */
[----:B-1---5:R-:W-:Y:S01]  /*9680*/  SHF.L.U32 R159, R23, 0x10, RZ ;  /* 0x00000010179f7819 */ /* 0x022fe200000006ff */
[----:B------:R-:W-:Y:S01]  /*9690*/  BSSY B1, `(.L_x_36) ;  /* 0x0000008000017945 */ /* 0x000fe20003800000 */
[----:B------:R-:W-:-:S03]  /*96a0*/  ISETP.GT.AND P2, PT, R0, 0x9, P3 ;  /* 0x000000090000780c */ /* 0x000fc60001f44270 */
[----:B------:R-:W-:-:S04]  /*96b0*/  FMUL R159, R159, R16 ;  /* 0x000000109f9f7220 */ /* 0x000fc80000400000 */
[----:B----4-:R-:W-:-:S05]  /*96c0*/  FFMA R159, R161, R2, R159 ;  /* 0x00000002a19f7223 */ /* 0x010fca000000009f */
[----:B------:R-:W-:-:S05]  /*96d0*/  F2FP.BF16.F32.PACK_AB R159, RZ, R159 ;  /* 0x0000009fff9f723e */ /* 0x000fca00000010ff */
[----:B------:R1:W-:Y:S01]  /*96e0*/  @P1 STG.E.U16 desc[UR36][R4.64+0x10], R159 ;  /* 0x0000109f04001986 */ /* 0x0003e2000c101524 */
[----:B------:R-:W-:Y:S05]  /*96f0*/  @!P2 BRA `(.L_x_37) ;  /* 0x000000000004a947 */ /* 0x000fea0003800000 */
[----:B------:R4:W5:Y:S02]  /*9700*/  LDG.E.LTC128B.U16 R23, desc[UR36][R10.64+0x12] ;  /* 0x000012240a177981 */ /* 0x000964000c1e1520 */
.L_x_37:
[----:B------:R-:W-:Y:S05]  /*9710*/  BSYNC B1 ;  /* 0x0000000000017941 */ /* 0x000fea0003800000 */
.L_x_36:
[----:B------:R-:W2:Y:S01]  /*9720*/  LDL.LU R161, [R1+0x14] ;  /* 0x0000140001a17983 */ /* 0x000ea20000300800 */
[----:B-1---5:R-:W-:Y:S01]  /*9730*/  IMAD.U32 R159, R23, 0x10000, RZ ;  /* 0x00010000179f7824 */ /* 0x022fe200078e00ff */
[----:B------:R-:W-:Y:S01]  /*9740*/  ISETP.GT.AND P1, PT, R0, 0x8, P0 ;  /* 0x000000080000780c */ /* 0x000fe20000724270 */
[----:B------:R-:W-:Y:S02]  /*9750*/  BSSY B1, `(.L_x_38) ;  /* 0x0000007000017945 */ /* 0x000fe40003800000 */
[----:B------:R-:W-:-:S04]  /*9760*/  FMUL R159, R159, R16 ;  /* 0x000000109f9f7220 */ /* 0x000fc80000400000 */
[----:B--2---:R-:W-:-:S05]  /*9770*/  FFMA R159, R161, R2, R159 ;  /* 0x00000002a19f7223 */ /* 0x004fca000000009f */
[----:B------:R-:W-:-:S05]  /*9780*/  F2FP.BF16.F32.PACK_AB R159, RZ, R159 ;  /* 0x0000009fff9f723e */ /* 0x000fca00000010ff */
[----:B------:R1:W-:Y:S01]  /*9790*/  @P2 STG.E.U16 desc[UR36][R4.64+0x12], R159 ;  /* 0x0000129f04002986 */ /* 0x0003e2000c101524 */
[----:B------:R-:W-:Y:S05]  /*97a0*/  @!P1 BRA `(.L_x_39) ;  /* 0x0000000000049947 */ /* 0x000fea0003800000 */
[----:B------:R2:W5:Y:S02]  /*97b0*/  LDG.E.LTC128B.U16 R23, desc[UR36][R8.64+0x10] ;  /* 0x0000102408177981 */ /* 0x000564000c1e1520 */
.L_x_39:
[----:B------:R-:W-:Y:S05]  /*97c0*/  BSYNC B1 ;  /* 0x0000000000017941 */ /* 0x000fea0003800000 */
.L_x_38:
        /* <DEDUP_REMOVED lines=10> */
.L_x_41:
[----:B------:R-:W-:Y:S05]  /*9870*/  BSYNC B1 ;  /* 0x0000000000017941 */ /* 0x000fea0003800000 */
.L_x_40:
        /* <DEDUP_REMOVED lines=10> */
.L_x_43:
[----:B------:R-:W-:Y:S05]  /*9920*/  BSYNC B1 ;  /* 0x0000000000017941 */ /* 0x000fea0003800000 */
.L_x_42:
[----:B------:R-:W3:Y:S01]  /*9930*/  LDL.LU R161, [R1+0x20] ;  /* 0x0000200001a17983 */ /* 0x000ee20000300800 */
[----:B-1---5:R-:W-:Y:S01]  /*9940*/  SHF.L.U32 R159, R23, 0x10, RZ ;  /* 0x00000010179f7819 */ /* 0x022fe200000006ff */
[----:B------:R-:W-:Y:S01]  /*9950*/  BSSY B1, `(.L_x_44) ;  /* 0x0000008000017945 */ /* 0x000fe20003800000 */
[----:B------:R-:W-:-:S03]  /*9960*/  ISETP.GT.AND P2, PT, R0, 0x11, P3 ;  /* 0x000000110000780c */ /* 0x000fc60001f44270 */
[----:B------:R-:W-:-:S04]  /*9970*/  FMUL R159, R159, R16 ;  /* 0x000000109f9f7220 */ /* 0x000fc80000400000 */
[----:B---3--:R-:W-:-:S05]  /*9980*/  FFMA R159, R161, R2, R159 ;  /* 0x00000002a19f7223 */ /* 0x008fca000000009f */
[----:B------:R-:W-:-:S05]  /*9990*/  F2FP.BF16.F32.PACK_AB R159, RZ, R159 ;  /* 0x0000009fff9f723e */ /* 0x000fca00000010ff */
[----:B------:R1:W-:Y:S01]  /*99a0*/  @P1 STG.E.U16 desc[UR36][R4.64+0x20], R159 ;  /* 0x0000209f04001986 */ /* 0x0003e2000c101524 */
[----:B------:R-:W-:Y:S05]  /*99b0*/  @!P2 BRA `(.L_x_45) ;  /* 0x000000000004a947 */ /* 0x000fea0003800000 */
[----:B------:R3:W5:Y:S02]  /*99c0*/  LDG.E.LTC128B.U16 R23, desc[UR36][R10.64+0x22] ;  /* 0x000022240a177981 */ /* 0x000764000c1e1520 */
.L_x_45:
[----:B------:R-:W-:Y:S05]  /*99d0*/  BSYNC B1 ;  /* 0x0000000000017941 */ /* 0x000fea0003800000 */
.L_x_44:
        /* <DEDUP_REMOVED lines=10> */
.L_x_47:
[----:B------:R-:W-:Y:S05]  /*9a80*/  BSYNC B1 ;  /* 0x0000000000017941 */ /* 0x000fea0003800000 */
.L_x_46:
        /* <DEDUP_REMOVED lines=10> */
.L_x_49:
[----:B------:R-:W-:Y:S05]  /*9b30*/  BSYNC B1 ;  /* 0x0000000000017941 */ /* 0x000fea0003800000 */
.L_x_48:
        /* <DEDUP_REMOVED lines=10> */
.L_x_51:
[----:B------:R-:W-:Y:S05]  /*9be0*/  BSYNC B1 ;  /* 0x0000000000017941 */ /* 0x000fea0003800000 */
.L_x_50:
        /* <DEDUP_REMOVED lines=10> */
.L_x_53:
[----:B------:R-:W-:Y:S05]  /*9c90*/  BSYNC B1 ;  /* 0x0000000000017941 */ /* 0x000fea0003800000 */
.L_x_52:
        /* <DEDUP_REMOVED lines=10> */
.L_x_55:
[----:B------:R-:W-:Y:S05]  /*9d40*/  BSYNC B1 ;  /* 0x0000000000017941 */ /* 0x000fea0003800000 */
.L_x_54:
        /* <DEDUP_REMOVED lines=10> */
.L_x_57:
[----:B------:R-:W-:Y:S05]  /*9df0*/  BSYNC B1 ;  /* 0x0000000000017941 */ /* 0x000fea0003800000 */
.L_x_56:
        /* <DEDUP_REMOVED lines=10> */
.L_x_59:
[----:B------:R-:W-:Y:S05]  /*9ea0*/  BSYNC B1 ;  /* 0x0000000000017941 */ /* 0x000fea0003800000 */
.L_x_58:
        /* <DEDUP_REMOVED lines=10> */
.L_x_61:
[----:B------:R-:W-:Y:S05]  /*9f50*/  BSYNC B1 ;  /* 0x0000000000017941 */ /* 0x000fea0003800000 */
.L_x_60:
        /* <DEDUP_REMOVED lines=10> */
.L_x_63:
[----:B------:R-:W-:Y:S05]  /*a000*/  BSYNC B1 ;  /* 0x0000000000017941 */ /* 0x000fea0003800000 */
.L_x_62:
        /* <DEDUP_REMOVED lines=10> */
.L_x_65:
[----:B------:R-:W-:Y:S05]  /*a0b0*/  BSYNC B1 ;  /* 0x0000000000017941 */ /* 0x000fea0003800000 */
.L_x_64:
        /* <DEDUP_REMOVED lines=10> */
.L_x_67:
[----:B------:R-:W-:Y:S05]  /*a160*/  BSYNC B1 ;  /* 0x0000000000017941 */ /* 0x000fea0003800000 */
.L_x_66:
        /* <DEDUP_REMOVED lines=10> */
.L_x_69:
[----:B------:R-:W-:Y:S05]  /*a210*/  BSYNC B1 ;  /* 0x0000000000017941 */ /* 0x000fea0003800000 */
.L_x_68:
        /* <DEDUP_REMOVED lines=10> */
.L_x_71:
[----:B------:R-:W-:Y:S05]  /*a2c0*/  BSYNC B1 ;  /* 0x0000000000017941 */ /* 0x000fea0003800000 */
.L_x_70:
        /* <DEDUP_REMOVED lines=10> */
.L_x_73:
[----:B------:R-:W-:Y:S05]  /*a370*/  BSYNC B1 ;  /* 0x0000000000017941 */ /* 0x000fea0003800000 */
.L_x_72:
        /* <DEDUP_REMOVED lines=10> */
.L_x_75:
[----:B------:R-:W-:Y:S05]  /*a420*/  BSYNC B1 ;  /* 0x0000000000017941 */ /* 0x000fea0003800000 */
.L_x_74:
        /* <DEDUP_REMOVED lines=10> */
.L_x_77:
[----:B------:R-:W-:Y:S05]  /*a4d0*/  BSYNC B1 ;  /* 0x0000000000017941 */ /* 0x000fea0003800000 */
.L_x_76:
        /* <DEDUP_REMOVED lines=10> */
.L_x_79:
[----:B------:R-:W-:Y:S05]  /*a580*/  BSYNC B1 ;  /* 0x0000000000017941 */ /* 0x000fea0003800000 */
.L_x_78:
        /* <DEDUP_REMOVED lines=10> */
.L_x_81:
[----:B------:R-:W-:Y:S05]  /*a630*/  BSYNC B1 ;  /* 0x0000000000017941 */ /* 0x000fea0003800000 */
.L_x_80:
        /* <DEDUP_REMOVED lines=10> */
.L_x_83:
[----:B------:R-:W-:Y:S05]  /*a6e0*/  BSYNC B1 ;  /* 0x0000000000017941 */ /* 0x000fea0003800000 */
.L_x_82:
        /* <DEDUP_REMOVED lines=10> */
.L_x_85:
[----:B------:R-:W-:Y:S05]  /*a790*/  BSYNC B1 ;  /* 0x0000000000017941 */ /* 0x000fea0003800000 */
.L_x_84:
        /* <DEDUP_REMOVED lines=10> */
.L_x_87:
[----:B------:R-:W-:Y:S05]  /*a840*/  BSYNC B1 ;  /* 0x0000000000017941 */ /* 0x000fea0003800000 */
.L_x_86:
        /* <DEDUP_REMOVED lines=10> */
.L_x_89:
[----:B------:R-:W-:Y:S05]  /*a8f0*/  BSYNC B1 ;  /* 0x0000000000017941 */ /* 0x000fea0003800000 */
.L_x_88:
        /* <DEDUP_REMOVED lines=10> */
.L_x_91:
[----:B------:R-:W-:Y:S05]  /*a9a0*/  BSYNC B1 ;  /* 0x0000000000017941 */ /* 0x000fea0003800000 */
.L_x_90:
        /* <DEDUP_REMOVED lines=10> */
.L_x_93:
[----:B------:R-:W-:Y:S05]  /*aa50*/  BSYNC B1 ;  /* 0x0000000000017941 */ /* 0x000fea0003800000 */
.L_x_92:
        /* <DEDUP_REMOVED lines=10> */
.L_x_95:
[----:B------:R-:W-:Y:S05]  /*ab00*/  BSYNC B1 ;  /* 0x0000000000017941 */ /* 0x000fea0003800000 */
.L_x_94:
        /* <DEDUP_REMOVED lines=10> */
.L_x_97:
[----:B------:R-:W-:Y:S05]  /*abb0*/  BSYNC B1 ;  /* 0x0000000000017941 */ /* 0x000fea0003800000 */
.L_x_96:
        /* <DEDUP_REMOVED lines=10> */
.L_x_99:
[----:B------:R-:W-:Y:S05]  /*ac60*/  BSYNC B1 ;  /* 0x0000000000017941 */ /* 0x000fea0003800000 */
.L_x_98:
        /* <DEDUP_REMOVED lines=10> */
.L_x_101:
[----:B------:R-:W-:Y:S05]  /*ad10*/  BSYNC B1 ;  /* 0x0000000000017941 */ /* 0x000fea0003800000 */
.L_x_100:
        /* <DEDUP_REMOVED lines=10> */
.L_x_103:
[----:B------:R-:W-:Y:S05]  /*adc0*/  BSYNC B1 ;  /* 0x0000000000017941 */ /* 0x000fea0003800000 */
.L_x_102:
        /* <DEDUP_REMOVED lines=10> */
.L_x_105:
[----:B------:R-:W-:Y:S05]  /*ae70*/  BSYNC B1 ;  /* 0x0000000000017941 */ /* 0x000fea0003800000 */
.L_x_104:
        /* <DEDUP_REMOVED lines=10> */
.L_x_107:
[----:B------:R-:W-:Y:S05]  /*af20*/  BSYNC B1 ;  /* 0x0000000000017941 */ /* 0x000fea0003800000 */
.L_x_106:
        /* <DEDUP_REMOVED lines=10> */
.L_x_109:
[----:B------:R-:W-:Y:S05]  /*afd0*/  BSYNC B1 ;  /* 0x0000000000017941 */ /* 0x000fea0003800000 */
.L_x_108:
        /* <DEDUP_REMOVED lines=10> */
.L_x_111:
[----:B------:R-:W-:Y:S05]  /*b080*/  BSYNC B1 ;  /* 0x0000000000017941 */ /* 0x000fea0003800000 */
.L_x_110:
        /* <DEDUP_REMOVED lines=10> */
.L_x_113:
[----:B------:R-:W-:Y:S05]  /*b130*/  BSYNC B1 ;  /* 0x0000000000017941 */ /* 0x000fea0003800000 */
.L_x_112:
        /* <DEDUP_REMOVED lines=10> */
.L_x_115:
[----:B------:R-:W-:Y:S05]  /*b1e0*/  BSYNC B1 ;  /* 0x0000000000017941 */ /* 0x000fea0003800000 */
.L_x_114:
        /* <DEDUP_REMOVED lines=10> */
.L_x_117:
[----:B------:R-:W-:Y:S05]  /*b290*/  BSYNC B1 ;  /* 0x0000000000017941 */ /* 0x000fea0003800000 */
.L_x_116:
        /* <DEDUP_REMOVED lines=10> */
.L_x_119:
[----:B------:R-:W-:Y:S05]  /*b340*/  BSYNC B1 ;  /* 0x0000000000017941 */ /* 0x000fea0003800000 */
.L_x_118:
        /* <DEDUP_REMOVED lines=10> */
.L_x_121:
[----:B------:R-:W-:Y:S05]  /*b3f0*/  BSYNC B1 ;  /* 0x0000000000017941 */ /* 0x000fea0003800000 */
.L_x_120:
        /* <DEDUP_REMOVED lines=10> */
.L_x_123:
[----:B------:R-:W-:Y:S05]  /*b4a0*/  BSYNC B1 ;  /* 0x0000000000017941 */ /* 0x000fea0003800000 */
.L_x_122:
        /* <DEDUP_REMOVED lines=10> */
.L_x_125:
[----:B------:R-:W-:Y:S05]  /*b550*/  BSYNC B1 ;  /* 0x0000000000017941 */ /* 0x000fea0003800000 */
.L_x_124:
        /* <DEDUP_REMOVED lines=10> */
.L_x_127:
[----:B------:R-:W-:Y:S05]  /*b600*/  BSYNC B1 ;  /* 0x0000000000017941 */ /* 0x000fea0003800000 */
.L_x_126:
        /* <DEDUP_REMOVED lines=10> */
.L_x_129:
[----:B------:R-:W-:Y:S05]  /*b6b0*/  BSYNC B1 ;  /* 0x0000000000017941 */ /* 0x000fea0003800000 */
.L_x_128:
        /* <DEDUP_REMOVED lines=10> */
.L_x_131:
[----:B------:R-:W-:Y:S05]  /*b760*/  BSYNC B1 ;  /* 0x0000000000017941 */ /* 0x000fea0003800000 */
.L_x_130:
        /* <DEDUP_REMOVED lines=10> */
.L_x_133:
[----:B------:R-:W-:Y:S05]  /*b810*/  BSYNC B1 ;  /* 0x0000000000017941 */ /* 0x000fea0003800000 */
.L_x_132:
        /* <DEDUP_REMOVED lines=10> */
.L_x_135:
[----:B------:R-:W-:Y:S05]  /*b8c0*/  BSYNC B1 ;  /* 0x0000000000017941 */ /* 0x000fea0003800000 */
.L_x_134:
        /* <DEDUP_REMOVED lines=10> */
.L_x_137:
[----:B------:R-:W-:Y:S05]  /*b970*/  BSYNC B1 ;  /* 0x0000000000017941 */ /* 0x000fea0003800000 */
.L_x_136:
        /* <DEDUP_REMOVED lines=10> */
.L_x_139:
[----:B------:R-:W-:Y:S05]  /*ba20*/  BSYNC B1 ;  /* 0x0000000000017941 */ /* 0x000fea0003800000 */
.L_x_138:
        /* <DEDUP_REMOVED lines=10> */
.L_x_141:
[----:B------:R-:W-:Y:S05]  /*bad0*/  BSYNC B1 ;  /* 0x0000000000017941 */ /* 0x000fea0003800000 */
.L_x_140:
        /* <DEDUP_REMOVED lines=10> */
.L_x_143:
[----:B------:R-:W-:Y:S05]  /*bb80*/  BSYNC B1 ;  /* 0x0000000000017941 */ /* 0x000fea0003800000 */
.L_x_142:
        /* <DEDUP_REMOVED lines=10> */
.L_x_145:
[----:B------:R-:W-:Y:S05]  /*bc30*/  BSYNC B1 ;  /* 0x0000000000017941 */ /* 0x000fea0003800000 */
.L_x_144:
        /* <DEDUP_REMOVED lines=10> */
.L_x_147:
[----:B------:R-:W-:Y:S05]  /*bce0*/  BSYNC B1 ;  /* 0x0000000000017941 */ /* 0x000fea0003800000 */
.L_x_146:
        /* <DEDUP_REMOVED lines=10> */
.L_x_149:
[----:B------:R-:W-:Y:S05]  /*bd90*/  BSYNC B1 ;  /* 0x0000000000017941 */ /* 0x000fea0003800000 */
.L_x_148:
        /* <DEDUP_REMOVED lines=10> */
.L_x_151:
[----:B------:R-:W-:Y:S05]  /*be40*/  BSYNC B1 ;  /* 0x0000000000017941 */ /* 0x000fea0003800000 */
.L_x_150:
        /* <DEDUP_REMOVED lines=10> */
.L_x_153:
[----:B------:R-:W-:Y:S05]  /*bef0*/  BSYNC B1 ;  /* 0x0000000000017941 */ /* 0x000fea0003800000 */
.L_x_152:
        /* <DEDUP_REMOVED lines=10> */
.L_x_155:
[----:B------:R-:W-:Y:S05]  /*bfa0*/  BSYNC B1 ;  /* 0x0000000000017941 */ /* 0x000fea0003800000 */
.L_x_154:
        /* <DEDUP_REMOVED lines=10> */
.L_x_157:
[----:B------:R-:W-:Y:S05]  /*c050*/  BSYNC B1 ;  /* 0x0000000000017941 */ /* 0x000fea0003800000 */
.L_x_156:
        /* <DEDUP_REMOVED lines=10> */
.L_x_159:
[----:B------:R-:W-:Y:S05]  /*c100*/  BSYNC B1 ;  /* 0x0000000000017941 */ /* 0x000fea0003800000 */
.L_x_158:
        /* <DEDUP_REMOVED lines=10> */
.L_x_161:
[----:B------:R-:W-:Y:S05]  /*c1b0*/  BSYNC B1 ;  /* 0x0000000000017941 */ /* 0x000fea0003800000 */
.L_x_160:
        /* <DEDUP_REMOVED lines=10> */
.L_x_163:
[----:B------:R-:W-:Y:S05]  /*c260*/  BSYNC B1 ;  /* 0x0000000000017941 */ /* 0x000fea0003800000 */
.L_x_162:
        /* <DEDUP_REMOVED lines=10> */
.L_x_165:
[----:B------:R-:W-:Y:S05]  /*c310*/  BSYNC B1 ;  /* 0x0000000000017941 */ /* 0x000fea0003800000 */
.L_x_164:
        /* <DEDUP_REMOVED lines=10> */
.L_x_167:
[----:B------:R-:W-:Y:S05]  /*c3c0*/  BSYNC B1 ;  /* 0x0000000000017941 */ /* 0x000fea0003800000 */
.L_x_166:
        /* <DEDUP_REMOVED lines=10> */
.L_x_169:
[----:B------:R-:W-:Y:S05]  /*c470*/  BSYNC B1 ;  /* 0x0000000000017941 */ /* 0x000fea0003800000 */
.L_x_168:
        /* <DEDUP_REMOVED lines=10> */
.L_x_171:
[----:B------:R-:W-:Y:S05]  /*c520*/  BSYNC B1 ;  /* 0x0000000000017941 */ /* 0x000fea0003800000 */
.L_x_170:
        /* <DEDUP_REMOVED lines=10> */
.L_x_173:
[----:B------:R-:W-:Y:S05]  /*c5d0*/  BSYNC B1 ;  /* 0x0000000000017941 */ /* 0x000fea0003800000 */
.L_x_172:
        /* <DEDUP_REMOVED lines=10> */
.L_x_175:
[----:B------:R-:W-:Y:S05]  /*c680*/  BSYNC B1 ;  /* 0x0000000000017941 */ /* 0x000fea0003800000 */
.L_x_174:
        /* <DEDUP_REMOVED lines=10> */
.L_x_177:
[----:B------:R-:W-:Y:S05]  /*c730*/  BSYNC B1 ;  /* 0x0000000000017941 */ /* 0x000fea0003800000 */
.L_x_176:
        /* <DEDUP_REMOVED lines=10> */
.L_x_179:
[----:B------:R-:W-:Y:S05]  /*c7e0*/  BSYNC B1 ;  /* 0x0000000000017941 */ /* 0x000fea0003800000 */
.L_x_178:
        /* <DEDUP_REMOVED lines=10> */
.L_x_181:
[----:B------:R-:W-:Y:S05]  /*c890*/  BSYNC B1 ;  /* 0x0000000000017941 */ /* 0x000fea0003800000 */
.L_x_180:
        /* <DEDUP_REMOVED lines=10> */
.L_x_183:
[----:B------:R-:W-:Y:S05]  /*c940*/  BSYNC B1 ;  /* 0x0000000000017941 */ /* 0x000fea0003800000 */
.L_x_182:
        /* <DEDUP_REMOVED lines=10> */
.L_x_185:
[----:B------:R-:W-:Y:S05]  /*c9f0*/  BSYNC B1 ;  /* 0x0000000000017941 */ /* 0x000fea0003800000 */
.L_x_184:
        /* <DEDUP_REMOVED lines=10> */
.L_x_187:
[----:B------:R-:W-:Y:S05]  /*caa0*/  BSYNC B1 ;  /* 0x0000000000017941 */ /* 0x000fea0003800000 */
.L_x_186:
        /* <DEDUP_REMOVED lines=10> */
.L_x_189:
[----:B------:R-:W-:Y:S05]  /*cb50*/  BSYNC B1 ;  /* 0x0000000000017941 */ /* 0x000fea0003800000 */
.L_x_188:
        /* <DEDUP_REMOVED lines=10> */
.L_x_191:
[----:B------:R-:W-:Y:S05]  /*cc00*/  BSYNC B1 ;  /* 0x0000000000017941 */ /* 0x000fea0003800000 */
.L_x_190:
        /* <DEDUP_REMOVED lines=10> */
.L_x_193:
[----:B------:R-:W-:Y:S05]  /*ccb0*/  BSYNC B1 ;  /* 0x0000000000017941 */ /* 0x000fea0003800000 */
.L_x_192:
        /* <DEDUP_REMOVED lines=10> */
.L_x_195:
[----:B------:R-:W-:Y:S05]  /*cd60*/  BSYNC B1 ;  /* 0x0000000000017941 */ /* 0x000fea0003800000 */
.L_x_194:
        /* <DEDUP_REMOVED lines=10> */
.L_x_197:
[----:B------:R-:W-:Y:S05]  /*ce10*/  BSYNC B1 ;  /* 0x0000000000017941 */ /* 0x000fea0003800000 */
.L_x_196:
        /* <DEDUP_REMOVED lines=10> */
.L_x_199:
[----:B------:R-:W-:Y:S05]  /*cec0*/  BSYNC B1 ;  /* 0x0000000000017941 */ /* 0x000fea0003800000 */
.L_x_198:
        /* <DEDUP_REMOVED lines=10> */
.L_x_201:
[----:B------:R-:W-:Y:S05]  /*cf70*/  BSYNC B1 ;  /* 0x0000000000017941 */ /* 0x000fea0003800000 */
.L_x_200:
        /* <DEDUP_REMOVED lines=10> */
.L_x_203:
[----:B------:R-:W-:Y:S05]  /*d020*/  BSYNC B1 ;  /* 0x0000000000017941 */ /* 0x000fea0003800000 */
.L_x_202:
        /* <DEDUP_REMOVED lines=10> */
.L_x_205:
[----:B------:R-:W-:Y:S05]  /*d0d0*/  BSYNC B1 ;  /* 0x0000000000017941 */ /* 0x000fea0003800000 */
.L_x_204:
        /* <DEDUP_REMOVED lines=10> */
.L_x_207:
[----:B------:R-:W-:Y:S05]  /*d180*/  BSYNC B1 ;  /* 0x0000000000017941 */ /* 0x000fea0003800000 */
.L_x_206:
        /* <DEDUP_REMOVED lines=10> */
.L_x_209:
[----:B------:R-:W-:Y:S05]  /*d230*/  BSYNC B1 ;  /* 0x0000000000017941 */ /* 0x000fea0003800000 */
.L_x_208:
        /* <DEDUP_REMOVED lines=10> */
.L_x_211:
[----:B------:R-:W-:Y:S05]  /*d2e0*/  BSYNC B1 ;  /* 0x0000000000017941 */ /* 0x000fea0003800000 */
.L_x_210:
        /* <DEDUP_REMOVED lines=10> */
.L_x_213:
[----:B------:R-:W-:Y:S05]  /*d390*/  BSYNC B1 ;  /* 0x0000000000017941 */ /* 0x000fea0003800000 */
.L_x_212:
        /* <DEDUP_REMOVED lines=10> */
.L_x_215:
[----:B------:R-:W-:Y:S05]  /*d440*/  BSYNC B1 ;  /* 0x0000000000017941 */ /* 0x000fea0003800000 */
.L_x_214:
        /* <DEDUP_REMOVED lines=10> */
.L_x_217:
[----:B------:R-:W-:Y:S05]  /*d4f0*/  BSYNC B1 ;  /* 0x0000000000017941 */ /* 0x000fea0003800000 */
.L_x_216:
        /* <DEDUP_REMOVED lines=10> */
.L_x_219:
[----:B------:R-:W-:Y:S05]  /*d5a0*/  BSYNC B1 ;  /* 0x0000000000017941 */ /* 0x000fea0003800000 */
.L_x_218:
        /* <DEDUP_REMOVED lines=10> */
.L_x_221:
[----:B------:R-:W-:Y:S05]  /*d650*/  BSYNC B1 ;  /* 0x0000000000017941 */ /* 0x000fea0003800000 */
.L_x_220:
        /* <DEDUP_REMOVED lines=10> */
.L_x_223:
[----:B------:R-:W-:Y:S05]  /*d700*/  BSYNC B1 ;  /* 0x0000000000017941 */ /* 0x000fea0003800000 */
.L_x_222:
        /* <DEDUP_REMOVED lines=10> */
.L_x_225:
[----:B------:R-:W-:Y:S05]  /*d7b0*/  BSYNC B1 ;  /* 0x0000000000017941 */ /* 0x000fea0003800000 */
.L_x_224:
        /* <DEDUP_REMOVED lines=10> */
.L_x_227:
[----:B------:R-:W-:Y:S05]  /*d860*/  BSYNC B1 ;  /* 0x0000000000017941 */ /* 0x000fea0003800000 */
.L_x_226:
        /* <DEDUP_REMOVED lines=10> */
.L_x_229:
[----:B------:R-:W-:Y:S05]  /*d910*/  BSYNC B1 ;  /* 0x0000000000017941 */ /* 0x000fea0003800000 */
.L_x_228:
        /* <DEDUP_REMOVED lines=10> */
.L_x_231:
[----:B------:R-:W-:Y:S05]  /*d9c0*/  BSYNC B1 ;  /* 0x0000000000017941 */ /* 0x000fea0003800000 */
.L_x_230:
        /* <DEDUP_REMOVED lines=10> */
.L_x_233:
[----:B------:R-:W-:Y:S05]  /*da70*/  BSYNC B1 ;  /* 0x0000000000017941 */ /* 0x000fea0003800000 */
.L_x_232:
        /* <DEDUP_REMOVED lines=10> */
.L_x_235:
[----:B------:R-:W-:Y:S05]  /*db20*/  BSYNC B1 ;  /* 0x0000000000017941 */ /* 0x000fea0003800000 */
.L_x_234:
        /* <DEDUP_REMOVED lines=10> */
.L_x_237:
[----:B------:R-:W-:Y:S05]  /*dbd0*/  BSYNC B1 ;  /* 0x0000000000017941 */ /* 0x000fea0003800000 */
.L_x_236:
        /* <DEDUP_REMOVED lines=10> */
.L_x_239:
[----:B------:R-:W-:Y:S05]  /*dc80*/  BSYNC B1 ;  /* 0x0000000000017941 */ /* 0x000fea0003800000 */
.L_x_238:
        /* <DEDUP_REMOVED lines=10> */
.L_x_241:
[----:B------:R-:W-:Y:S05]  /*dd30*/  BSYNC B1 ;  /* 0x0000000000017941 */ /* 0x000fea0003800000 */
.L_x_240:
        /* <DEDUP_REMOVED lines=10> */
.L_x_243:
[----:B------:R-:W-:Y:S05]  /*dde0*/  BSYNC B1 ;  /* 0x0000000000017941 */ /* 0x000fea0003800000 */
.L_x_242:
        /* <DEDUP_REMOVED lines=10> */
.L_x_245:
[----:B------:R-:W-:Y:S05]  /*de90*/  BSYNC B1 ;  /* 0x0000000000017941 */ /* 0x000fea0003800000 */
.L_x_244:
        /* <DEDUP_REMOVED lines=10> */
.L_x_247:
[----:B------:R-:W-:Y:S05]  /*df40*/  BSYNC B1 ;  /* 0x0000000000017941 */ /* 0x000fea0003800000 */
.L_x_246:
        /* <DEDUP_REMOVED lines=10> */
.L_x_249:
[----:B------:R-:W-:Y:S05]  /*dff0*/  BSYNC B1 ;  /* 0x0000000000017941 */ /* 0x000fea0003800000 */
.L_x_248:
        /* <DEDUP_REMOVED lines=10> */
.L_x_251:
[----:B------:R-:W-:Y:S05]  /*e0a0*/  BSYNC B1 ;  /* 0x0000000000017941 */ /* 0x000fea0003800000 */
.L_x_250:
        /* <DEDUP_REMOVED lines=10> */
.L_x_253:
[----:B------:R-:W-:Y:S05]  /*e150*/  BSYNC B1 ;  /* 0x0000000000017941 */ /* 0x000fea0003800000 */
.L_x_252:
        /* <DEDUP_REMOVED lines=10> */
.L_x_255:
[----:B------:R-:W-:Y:S05]  /*e200*/  BSYNC B1 ;  /* 0x0000000000017941 */ /* 0x000fea0003800000 */
.L_x_254:
        /* <DEDUP_REMOVED lines=10> */
.L_x_257:
[----:B------:R-:W-:Y:S05]  /*e2b0*/  BSYNC B1 ;  /* 0x0000000000017941 */ /* 0x000fea0003800000 */
.L_x_256:
        /* <DEDUP_REMOVED lines=10> */
.L_x_259:
[----:B------:R-:W-:Y:S05]  /*e360*/  BSYNC B1 ;  /* 0x0000000000017941 */ /* 0x000fea0003800000 */
.L_x_258:
        /* <DEDUP_REMOVED lines=10> */
.L_x_261:
[----:B------:R-:W-:Y:S05]  /*e410*/  BSYNC B1 ;  /* 0x0000000000017941 */ /* 0x000fea0003800000 */
.L_x_260:
        /* <DEDUP_REMOVED lines=10> */
.L_x_263:
[----:B------:R-:W-:Y:S05]  /*e4c0*/  BSYNC B1 ;  /* 0x0000000000017941 */ /* 0x000fea0003800000 */
.L_x_262:
        /* <DEDUP_REMOVED lines=10> */
.L_x_265:
[----:B------:R-:W-:Y:S05]  /*e570*/  BSYNC B1 ;  /* 0x0000000000017941 */ /* 0x000fea0003800000 */
.L_x_264:
        /* <DEDUP_REMOVED lines=10> */
.L_x_267:
[----:B------:R-:W-:Y:S05]  /*e620*/  BSYNC B1 ;  /* 0x0000000000017941 */ /* 0x000fea0003800000 */
.L_x_266:
        /* <DEDUP_REMOVED lines=10> */
.L_x_269:
[----:B------:R-:W-:Y:S05]  /*e6d0*/  BSYNC B1 ;  /* 0x0000000000017941 */ /* 0x000fea0003800000 */
.L_x_268:
        /* <DEDUP_REMOVED lines=10> */
.L_x_271:
[----:B------:R-:W-:Y:S05]  /*e780*/  BSYNC B1 ;  /* 0x0000000000017941 */ /* 0x000fea0003800000 */
.L_x_270:
        /* <DEDUP_REMOVED lines=10> */
.L_x_273:
[----:B------:R-:W-:Y:S05]  /*e830*/  BSYNC B1 ;  /* 0x0000000000017941 */ /* 0x000fea0003800000 */
.L_x_272:
        /* <DEDUP_REMOVED lines=10> */
.L_x_275:
[----:B------:R-:W-:Y:S05]  /*e8e0*/  BSYNC B1 ;  /* 0x0000000000017941 */ /* 0x000fea0003800000 */
.L_x_274:
        /* <DEDUP_REMOVED lines=10> */
.L_x_277:
[----:B------:R-:W-:Y:S05]  /*e990*/  BSYNC B1 ;  /* 0x0000000000017941 */ /* 0x000fea0003800000 */
.L_x_276:
[----:B0-234-:R-:W2:Y:S01]  /*e9a0*/  LDL.LU R10, [R1+0x1f4] ;  /* 0x0001f400010a7983 */ /* 0x01dea20000300800 */
[----:B-----5:R-:W-:Y:S01]  /*e9b0*/  IMAD.U32 R11, R23, 0x10000, RZ ;  /* 0x00010000170b7824 */ /* 0x020fe200078e00ff */
        /* <DEDUP_REMOVED lines=8> */
.L_x_279:
[----:B------:R-:W-:Y:S05]  /*ea40*/  BSYNC B1 ;  /* 0x0000000000017941 */ /* 0x000fea0003800000 */
.L_x_278:
[----:B------:R-:W3:Y:S01]  /*ea50*/  LDL.LU R10, [R1+0x1f8] ;  /* 0x0001f800010a7983 */ /* 0x000ee20000300800 */
[----:B0----5:R-:W-:Y:S01]  /*ea60*/  IMAD.U32 R11, R23, 0x10000, RZ ;  /* 0x00010000170b7824 */ /* 0x021fe200078e00ff */
[----:B------:R-:W-:Y:S01]  /*ea70*/  ISETP.GT.AND P1, PT, R0, 0xf9, P0 ;  /* 0x000000f90000780c */ /* 0x000fe20000724270 */
[----:B------:R-:W-:Y:S01]  /*ea80*/  BSSY B1, `(.L_x_280) ;  /* 0x000000a000017945 */ /* 0x000fe20003800000 */
[----:B------:R-:W-:Y:S01]  /*ea90*/  IADD3 R167, P0, R3, 0x80, RZ ;  /* 0x0000008003a77810 */ /* 0x000fe20007f1e0ff */
[----:B------:R-:W-:-:S04]  /*eaa0*/  FMUL R11, R11, R16 ;  /* 0x000000100b0b7220 */ /* 0x000fc80000400000 */
[----:B---3--:R-:W-:-:S05]  /*eab0*/  FFMA R11, R10, R2, R11 ;  /* 0x000000020a0b7223 */ /* 0x008fca000000000b */
[----:B------:R-:W-:-:S04]  /*eac0*/  F2FP.BF16.F32.PACK_AB R11, RZ, R11 ;  /* 0x0000000bff0b723e */ /* 0x000fc800000010ff */
[----:B------:R-:W-:Y:S01]  /*ead0*/  PRMT R3, R11, 0x7610, R3 ;  /* 0x000076100b037816 */ /* 0x000fe20000000003 */
[----:B------:R-:W-:-:S04]  /*eae0*/  IMAD.X R11, RZ, RZ, UR7, P0 ;  /* 0x00000007ff0b7e24 */ /* 0x000fc800080e06ff */
[----:B------:R0:W-:Y:S01]  /*eaf0*/  @P2 STG.E.U16 desc[UR36][R6.64+0x1f0], R3 ;  /* 0x0001f00306002986 */ /* 0x0001e2000c101524 */
[----:B------:R-:W-:Y:S05]  /*eb00*/  @!P1 BRA `(.L_x_281) ;  /* 0x0000000000049947 */ /* 0x000fea0003800000 */
[----:B------:R3:W5:Y:S02]  /*eb10*/  LDG.E.LTC128B.U16 R23, desc[UR36][R8.64+0x1f2] ;  /* 0x0001f22408177981 */ /* 0x000764000c1e1520 */
.L_x_281:
[----:B------:R-:W-:Y:S05]  /*eb20*/  BSYNC B1 ;  /* 0x0000000000017941 */ /* 0x000fea0003800000 */
.L_x_280:
[----:B------:R-:W4:Y:S01]  /*eb30*/  LDL.LU R10, [R1+0x1fc] ;  /* 0x0001fc00010a7983 */ /* 0x000f220000300800 */
[----:B0----5:R-:W-:Y:S01]  /*eb40*/  SHF.L.U32 R3, R23, 0x10, RZ ;  /* 0x0000001017037819 */ /* 0x021fe200000006ff */
[----:B--23--:R-:W-:Y:S01]  /*eb50*/  IMAD R8, R11, R14, RZ ;  /* 0x0000000e0b087224 */ /* 0x00cfe200078e02ff */
[----:B------:R-:W-:-:S03]  /*eb60*/  ISETP.GT.AND P0, PT, R17, 0x80, PT ;  /* 0x000000801100780c */ /* 0x000fc60003f04270 */
[----:B------:R-:W-:Y:S01]  /*eb70*/  FMUL R3, R3, R16 ;  /* 0x0000001003037220 */ /* 0x000fe20000400000 */
[C---:B------:R-:W-:Y:S01]  /*eb80*/  IMAD R165, R167.reuse, R15, R8 ;  /* 0x0000000fa7a57224 */ /* 0x040fe200078e0208 */
[----:B------:R-:W-:Y:S01]  /*eb90*/  ISETP.GT.AND P4, PT, R0, RZ, P0 ;  /* 0x000000ff0000720c */ /* 0x000fe20000784270 */
[----:B------:R-:W-:-:S04]  /*eba0*/  IMAD.WIDE.U32 R8, R167, R14, R20 ;  /* 0x0000000ea7087225 */ /* 0x000fc800078e0014 */
[----:B------:R-:W-:Y:S02]  /*ebb0*/  IMAD.IADD R9, R9, 0x1, R165 ;  /* 0x0000000109097824 */ /* 0x000fe400078e02a5 */
[----:B----4-:R-:W-:Y:S01]  /*ebc0*/  FFMA R3, R10, R2, R3 ;  /* 0x000000020a037223 */ /* 0x010fe20000000003 */
[----:B------:R-:W-:-:S04]  /*ebd0*/  LEA R10, P2, R8, R12, 0x1 ;  /* 0x0000000c080a7211 */ /* 0x000fc800078408ff */
[----:B------:R-:W-:Y:S02]  /*ebe0*/  F2FP.BF16.F32.PACK_AB R3, RZ, R3 ;  /* 0x00000003ff03723e */ /* 0x000fe400000010ff */
[--C-:B------:R-:W-:Y:S02]  /*ebf0*/  LEA.HI.X R11, R8, R13, R9.reuse, 0x1, P2 ;  /* 0x0000000d080b7211 */ /* 0x100fe400010f0c09 */
[----:B------:R-:W-:-:S05]  /*ec00*/  PRMT R9, R3, 0x7610, R9 ;  /* 0x0000761003097816 */ /* 0x000fca0000000009 */
[----:B------:R0:W-:Y:S04]  /*ec10*/  @P1 STG.E.U16 desc[UR36][R6.64+0x1f2], R9 ;  /* 0x0001f20906001986 */ /* 0x0001e8000c101524 */
[----:B------:R-:W2:Y:S01]  /*ec20*/  @P4 LDG.E.LTC128B.U16 R23, desc[UR36][R10.64] ;  /* 0x000000240a174981 */ /* 0x000ea2000c1e1520 */
[----:B-1----:R-:W-:Y:S01]  /*ec30*/  MOV R159, UR8 ;  /* 0x00000008009f7c02 */ /* 0x002fe20008000f00 */
[----:B------:R-:W-:Y:S01]  /*ec40*/  IMAD.U32 R161, RZ, RZ, UR8 ;  /* 0x00000008ffa17e24 */ /* 0x000fe2000f8e00ff */
[----:B------:R-:W-:Y:S01]  /*ec50*/  ISETP.GT.AND P2, PT, R0, 0x1, P0 ;  /* 0x000000010000780c */ /* 0x000fe20000744270 */
[----:B------:R-:W-:Y:S01]  /*ec60*/  IMAD.U32 R164, RZ, RZ, UR9 ;  /* 0x00000009ffa47e24 */ /* 0x000fe2000f8e00ff */
[----:B------:R-:W-:Y:S01]  /*ec70*/  BSSY B1, `(.L_x_282) ;  /* 0x0000012000017945 */ /* 0x000fe20003800000 */
[----:B------:R-:W-:-:S02]  /*ec80*/  IMAD.SHL.U32 R159, R159, 0x100, RZ ;  /* 0x000001009f9f7824 */ /* 0x000fc400078e00ff */
[----:B0-----:R-:W-:Y:S01]  /*ec90*/  IMAD.WIDE.U32 R8, R167, R14, R18 ;  /* 0x0000000ea7087225 */ /* 0x001fe200078e0012 */
[----:B------:R-:W-:-:S03]  /*eca0*/  SHF.L.U64.HI R161, R161, 0x8, R164 ;  /* 0x00000008a1a17819 */ /* 0x000fc600000102a4 */
[----:B------:R-:W-:Y:S02]  /*ecb0*/  IMAD.IADD R9, R165, 0x1, R9 ;  /* 0x00000001a5097824 */ /* 0x000fe400078e0209 */
[----:B------:R-:W-:Y:S01]  /*ecc0*/  IMAD.WIDE.U32 R162, R22, UR43, R8 ;  /* 0x0000002b16a27c25 */ /* 0x000fe2000f8e0008 */
[----:B------:R-:W-:-:S04]  /*ecd0*/  IADD3 R8, P1, R159, R4, RZ ;  /* 0x000000049f087210 */ /* 0x000fc80007f3e0ff */
[----:B------:R-:W-:Y:S01]  /*ece0*/  IADD3 R7, R157, R163, RZ ;  /* 0x000000a39d077210 */ /* 0x000fe20007ffe0ff */
[----:B------:R-:W-:Y:S01]  /*ecf0*/  IMAD.X R9, R161, 0x1, R5, P1 ;  /* 0x00000001a1097824 */ /* 0x000fe200008e0605 */
[----:B------:R-:W-:-:S04]  /*ed00*/  LEA R6, P3, R162, R12, 0x1 ;  /* 0x0000000ca2067211 */ /* 0x000fc800078608ff */
[----:B------:R-:W-:Y:S01]  /*ed10*/  LEA.HI.X R7, R162, R13, R7, 0x1, P3 ;  /* 0x0000000da2077211 */ /* 0x000fe200018f0c07 */
[----:B--2---:R-:W-:-:S04]  /*ed20*/  IMAD.U32 R3, R23, 0x10000, RZ ;  /* 0x0001000017037824 */ /* 0x004fc800078e00ff */
[----:B------:R-:W-:-:S04]  /*ed30*/  FMUL R3, R3, R16 ;  /* 0x0000001003037220 */ /* 0x000fc80000400000 */
[----:B------:R-:W-:-:S05]  /*ed40*/  FFMA R3, R24, R2, R3 ;  /* 0x0000000218037223 */ /* 0x000fca0000000003 */
[----:B------:R-:W-:-:S05]  /*ed50*/  F2FP.BF16.F32.PACK_AB R3, RZ, R3 ;  /* 0x00000003ff03723e */ /* 0x000fca00000010ff */
[----:B------:R0:W-:Y:S01]  /*ed60*/  @P4 STG.E.U16 desc[UR36][R8.64], R3 ;  /* 0x0000000308004986 */ /* 0x0001e2000c101524 */
[----:B------:R-:W-:Y:S05]  /*ed70*/  @!P2 BRA `(.L_x_283) ;  /* 0x000000000004a947 */ /* 0x000fea0003800000 */
[----:B------:R1:W5:Y:S02]  /*ed80*/  LDG.E.LTC128B.U16 R23, desc[UR36][R6.64+0x2] ;  /* 0x0000022406177981 */ /* 0x000364000c1e1520 */
.L_x_283:
[----:B------:R-:W-:Y:S05]  /*ed90*/  BSYNC B1 ;  /* 0x0000000000017941 */ /* 0x000fea0003800000 */
.L_x_282:
[----:B0----5:R-:W-:Y:S01]  /*eda0*/  IMAD.U32 R3, R23, 0x10000, RZ ;  /* 0x0001000017037824 */ /* 0x021fe200078e00ff */
[----:B------:R-:W-:Y:S01]  /*edb0*/  ISETP.GT.AND P1, PT, R17, 0x88, PT ;  /* 0x000000881100780c */ /* 0x000fe20003f24270 */
[----:B------:R-:W-:Y:S01]  /*edc0*/  IMAD.WIDE.U32 R14, R167, R14, R154 ;  /* 0x0000000ea70e7225 */ /* 0x000fe200078e009a */
[----:B------:R-:W-:Y:S03]  /*edd0*/  BSSY B1, `(.L_x_284) ;  /* 0x0000010000017945 */ /* 0x000fe60003800000 */
[----:B------:R-:W-:Y:S01]  /*ede0*/  FMUL R10, R3, R16 ;  /* 0x00000010030a7220 */ /* 0x000fe20000400000 */
[----:B------:R-:W-:Y:S01]  /*edf0*/  ISETP.GT.AND P3, PT, R0, RZ, P1 ;  /* 0x000000ff0000720c */ /* 0x000fe20000f64270 */
[----:B------:R-:W-:Y:S01]  /*ee00*/  IMAD.IADD R165, R165, 0x1, R15 ;  /* 0x00000001a5a57824 */ /* 0x000fe200078e020f */
[----:B------:R-:W-:Y:S01]  /*ee10*/  IADD3 R152, P4, R152, R14, RZ ;  /* 0x0000000e98987210 */ /* 0x000fe20007f9e0ff */
[----:B------:R-:W-:Y:S01]  /*ee20*/  FFMA R10, R25, R2, R10 ;  /* 0x00000002190a7223 */ /* 0x000fe2000000000a */
[----:B------:R-:W-:-:S02]  /*ee30*/  IADD3 R14, P5, R18, R14, RZ ;  /* 0x0000000e120e7210 */ /* 0x000fc40007fbe0ff */
[----:B------:R-:W-:Y:S02]  /*ee40*/  IADD3.X R20, R165, R21, RZ, P4, !PT ;  /* 0x00000015a5147210 */ /* 0x000fe400027fe4ff */
[----:B------:R-:W-:Y:S02]  /*ee50*/  F2FP.BF16.F32.PACK_AB R3, RZ, R10 ;  /* 0x0000000aff03723e */ /* 0x000fe400000010ff */
[C---:B------:R-:W-:Y:S02]  /*ee60*/  LEA R10, P4, R152.reuse, R12, 0x1 ;  /* 0x0000000c980a7211 */ /* 0x040fe400078808ff */
[----:B------:R-:W-:Y:S02]  /*ee70*/  PRMT R17, R3, 0x7610, R17 ;  /* 0x0000761003117816 */ /* 0x000fe40000000011 */
[----:B------:R-:W-:Y:S02]  /*ee80*/  LEA.HI.X R11, R152, R13, R20, 0x1, P4 ;  /* 0x0000000d980b7211 */ /* 0x000fe400020f0c14 */
[----:B------:R-:W-:Y:S01]  /*ee90*/  PRMT R3, R23, 0x7610, R3 ;  /* 0x0000761017037816 */ /* 0x000fe20000000003 */
[----:B------:R0:W-:Y:S01]  /*eea0*/  @P2 STG.E.U16 desc[UR36][R8.64+0x2], R17 ;  /* 0x0000021108002986 */ /* 0x0001e2000c101524 */
[----:B------:R-:W-:Y:S05]  /*eeb0*/  @!P3 BRA `(.L_x_285) ;  /* 0x000000000004b947 */ /* 0x000fea0003800000 */
[----:B------:R2:W5:Y:S02]  /*eec0*/  LDG.E.LTC128B.U16 R3, desc[UR36][R10.64] ;  /* 0x000000240a037981 */ /* 0x000564000c1e1520 */
.L_x_285:
[----:B------:R-:W-:Y:S05]  /*eed0*/  BSYNC B1 ;  /* 0x0000000000017941 */ /* 0x000fea0003800000 */
.L_x_284:
[----:B--2--5:R-:W-:Y:S01]  /*eee0*/  IMAD.U32 R11, R3, 0x10000, RZ ;  /* 0x00010000030b7824 */ /* 0x024fe200078e00ff */
[----:B------:R-:W-:Y:S01]  /*eef0*/  IADD3 R10, P2, R8, R158, RZ ;  /* 0x0000009e080a7210 */ /* 0x000fe20007f5e0ff */
[----:B------:R-:W-:Y:S01]  /*ef00*/  IMAD.X R15, R19, 0x1, R165, P5 ;  /* 0x00000001130f7824 */ /* 0x000fe200028e06a5 */
[----:B------:R-:W-:Y:S01]  /*ef10*/  ISETP.GT.AND P5, PT, R0, 0x1, P1 ;  /* 0x000000010000780c */ /* 0x000fe20000fa4270 */
[----:B------:R-:W-:Y:S01]  /*ef20*/  FMUL R11, R11, R16 ;  /* 0x000000100b0b7220 */ /* 0x000fe20000400000 */
[----:B------:R-:W-:Y:S01]  /*ef30*/  BSSY B1, `(.L_x_286) ;  /* 0x000000b000017945 */ /* 0x000fe20003800000 */
[----:B------:R-:W-:-:S04]  /*ef40*/  IMAD.WIDE.U32 R22, R22, UR43, R14 ;  /* 0x0000002b16167c25 */ /* 0x000fc8000f8e000e */
[----:B------:R-:W-:Y:S01]  /*ef50*/  FFMA R11, R26, R2, R11 ;  /* 0x000000021a0b7223 */ /* 0x000fe2000000000b */
[----:B------:R-:W-:Y:S01]  /*ef60*/  IMAD.IADD R157, R157, 0x1, R23 ;  /* 0x000000019d9d7824 */ /* 0x000fe200078e0217 */
[----:B------:R-:W-:-:S03]  /*ef70*/  LEA R12, P4, R22, R12, 0x1 ;  /* 0x0000000c160c7211 */ /* 0x000fc600078808ff */
[----:B------:R-:W-:Y:S02]  /*ef80*/  F2FP.BF16.F32.PACK_AB R14, RZ, R11 ;  /* 0x0000000bff0e723e */ /* 0x000fe400000010ff */
[----:B------:R-:W-:Y:S02]  /*ef90*/  IADD3.X R11, R9, R156, RZ, P2, !PT ;  /* 0x0000009c090b7210 */ /* 0x000fe400017fe4ff */
[----:B------:R-:W-:-:S03]  /*efa0*/  LEA.HI.X R13, R22, R13, R157, 0x1, P4 ;  /* 0x0000000d160d7211 */ /* 0x000fc600020f0c9d */
[----:B------:R2:W-:Y:S01]  /*efb0*/  @P3 STG.E.U16 desc[UR36][R10.64], R14 ;  /* 0x0000000e0a003986 */ /* 0x0005e2000c101524 */
[----:B------:R-:W-:Y:S05]  /*efc0*/  @!P5 BRA `(.L_x_287) ;  /* 0x000000000004d947 */ /* 0x000fea0003800000 */
[----:B------:R3:W5:Y:S02]  /*efd0*/  LDG.E.LTC128B.U16 R3, desc[UR36][R12.64+0x2] ;  /* 0x000002240c037981 */ /* 0x000764000c1e1520 */
.L_x_287:
[----:B------:R-:W-:Y:S05]  /*efe0*/  BSYNC B1 ;  /* 0x0000000000017941 */ /* 0x000fea0003800000 */
.L_x_286:
[----:B-----5:R-:W-:Y:S01]  /*eff0*/  IMAD.U32 R15, R3, 0x10000, RZ ;  /* 0x00010000030f7824 */ /* 0x020fe200078e00ff */
[----:B------:R-:W-:Y:S01]  /*f000*/  ISETP.GT.AND P2, PT, R0, 0x8, P0 ;  /* 0x000000080000780c */ /* 0x000fe20000744270 */
[----:B------:R-:W-:Y:S02]  /*f010*/  BSSY B1, `(.L_x_288) ;  /* 0x0000007000017945 */ /* 0x000fe40003800000 */
[----:B--2---:R-:W-:-:S04]  /*f020*/  FMUL R14, R15, R16 ;  /* 0x000000100f0e7220 */ /* 0x004fc80000400000 */
[----:B------:R-:W-:-:S05]  /*f030*/  FFMA R14, R27, R2, R14 ;  /* 0x000000021b0e7223 */ /* 0x000fca000000000e */
[----:B------:R-:W-:-:S05]  /*f040*/  F2FP.BF16.F32.PACK_AB R14, RZ, R14 ;  /* 0x0000000eff0e723e */ /* 0x000fca00000010ff */
[----:B------:R2:W-:Y:S01]  /*f050*/  @P5 STG.E.U16 desc[UR36][R10.64+0x2], R14 ;  /* 0x0000020e0a005986 */ /* 0x0005e2000c101524 */
[----:B------:R-:W-:Y:S05]  /*f060*/  @!P2 BRA `(.L_x_289) ;  /* 0x000000000004a947 */ /* 0x000fea0003800000 */
[----:B------:R4:W5:Y:S02]  /*f070*/  LDG.E.LTC128B.U16 R3, desc[UR36][R6.64+0x10] ;  /* 0x0000102406037981 */ /* 0x000964000c1e1520 */
.L_x_289:
[----:B------:R-:W-:Y:S05]  /*f080*/  BSYNC B1 ;  /* 0x0000000000017941 */ /* 0x000fea0003800000 */
.L_x_288:
[----:B--2--5:R-:W-:Y:S01]  /*f090*/  IMAD.U32 R11, R3, 0x10000, RZ ;  /* 0x00010000030b7824 */ /* 0x024fe200078e00ff */
[----:B------:R-:W-:Y:S01]  /*f0a0*/  ISETP.GT.AND P3, PT, R0, 0x9, P0 ;  /* 0x000000090000780c */ /* 0x000fe20000764270 */
[----:B------:R-:W-:Y:S02]  /*f0b0*/  BSSY B1, `(.L_x_290) ;  /* 0x0000007000017945 */ /* 0x000fe40003800000 */
[----:B------:R-:W-:-:S04]  /*f0c0*/  FMUL R11, R11, R16 ;  /* 0x000000100b0b7220 */ /* 0x000fc80000400000 */
[----:B------:R-:W-:-:S05]  /*f0d0*/  FFMA R11, R28, R2, R11 ;  /* 0x000000021c0b7223 */ /* 0x000fca000000000b */
[----:B------:R-:W-:-:S05]  /*f0e0*/  F2FP.BF16.F32.PACK_AB R11, RZ, R11 ;  /* 0x0000000bff0b723e */ /* 0x000fca00000010ff */
[----:B------:R2:W-:Y:S01]  /*f0f0*/  @P2 STG.E.U16 desc[UR36][R8.64+0x10], R11 ;  /* 0x0000100b08002986 */ /* 0x0005e2000c101524 */
[----:B------:R-:W-:Y:S05]  /*f100*/  @!P3 BRA `(.L_x_291) ;  /* 0x000000000004b947 */ /* 0x000fea0003800000 */
[----:B------:R0:W5:Y:S02]  /*f110*/  LDG.E.LTC128B.U16 R3, desc[UR36][R6.64+0x12] ;  /* 0x0000122406037981 */ /* 0x000164000c1e1520 */
.L_x_291:
[----:B------:R-:W-:Y:S05]  /*f120*/  BSYNC B1 ;  /* 0x0000000000017941 */ /* 0x000fea0003800000 */
.L_x_290:
        /* <DEDUP_REMOVED lines=9> */
.L_x_293:
[----:B------:R-:W-:Y:S05]  /*f1c0*/  BSYNC B1 ;  /* 0x0000000000017941 */ /* 0x000fea0003800000 */
.L_x_292:
[----:B-----5:R-:W-:Y:S01]  /*f1d0*/  SHF.L.U32 R11, R3, 0x10, RZ ;  /* 0x00000010030b7819 */ /* 0x020fe200000006ff */
[----:B------:R-:W-:Y:S01]  /*f1e0*/  BSSY B1, `(.L_x_294) ;  /* 0x000000a000017945 */ /* 0x000fe20003800000 */
[----:B--2---:R-:W-:Y:S02]  /*f1f0*/  IADD3 R10, P3, R158, R8, RZ ;  /* 0x000000089e0a7210 */ /* 0x004fe40007f7e0ff */
[----:B------:R-:W-:Y:S01]  /*f200*/  ISETP.GT.AND P2, PT, R0, 0x9, P1 ;  /* 0x000000090000780c */ /* 0x000fe20000f44270 */
[----:B------:R-:W-:-:S04]  /*f210*/  FMUL R11, R11, R16 ;  /* 0x000000100b0b7220 */ /* 0x000fc80000400000 */
[----:B------:R-:W-:-:S05]  /*f220*/  FFMA R11, R30, R2, R11 ;  /* 0x000000021e0b7223 */ /* 0x000fca000000000b */
[----:B------:R-:W-:Y:S01]  /*f230*/  F2FP.BF16.F32.PACK_AB R14, RZ, R11 ;  /* 0x0000000bff0e723e */ /* 0x000fe200000010ff */
[----:B------:R-:W-:-:S05]  /*f240*/  IMAD.X R11, R156, 0x1, R9, P3 ;  /* 0x000000019c0b7824 */ /* 0x000fca00018e0609 */
[----:B------:R2:W-:Y:S01]  /*f250*/  @P4 STG.E.U16 desc[UR36][R10.64+0x10], R14 ;  /* 0x0000100e0a004986 */ /* 0x0005e2000c101524 */
[----:B------:R-:W-:Y:S05]  /*f260*/  @!P2 BRA `(.L_x_295) ;  /* 0x000000000004a947 */ /* 0x000fea0003800000 */
[----:B------:R0:W5:Y:S02]  /*f270*/  LDG.E.LTC128B.U16 R3, desc[UR36][R12.64+0x12] ;  /* 0x000012240c037981 */ /* 0x000164000c1e1520 */
.L_x_295:
[----:B------:R-:W-:Y:S05]  /*f280*/  BSYNC B1 ;  /* 0x0000000000017941 */ /* 0x000fea0003800000 */
.L_x_294:
[----:B--2--5:R-:W-:Y:S01]  /*f290*/  IMAD.U32 R11, R3, 0x10000, RZ ;  /* 0x00010000030b7824 */ /* 0x024fe200078e00ff */
[----:B------:R-:W-:Y:S01]  /*f2a0*/  IADD3 R158, P3, P4, R158, R4, R159 ;  /* 0x000000049e9e7210 */ /* 0x000fe20007c7e09f */
[----:B------:R-:W-:Y:S01]  /*f2b0*/  BSSY B1, `(.L_x_296) ;  /* 0x0000009000017945 */ /* 0x000fe20003800000 */
[----:B------:R-:W-:Y:S01]  /*f2c0*/  ISETP.GT.AND P5, PT, R0, 0x10, P0 ;  /* 0x000000100000780c */ /* 0x000fe200007a4270 */
[----:B------:R-:W-:Y:S01]  /*f2d0*/  FMUL R10, R11, R16 ;  /* 0x000000100b0a7220 */ /* 0x000fe20000400000 */
[----:B------:R-:W-:-:S03]  /*f2e0*/  IADD3.X R159, R156, R5, R161, P3, P4 ;  /* 0x000000059c9f7210 */ /* 0x000fc60001fe84a1 */
[----:B------:R-:W-:-:S05]  /*f2f0*/  FFMA R10, R31, R2, R10 ;  /* 0x000000021f0a7223 */ /* 0x000fca000000000a */
[----:B------:R-:W-:-:S05]  /*f300*/  F2FP.BF16.F32.PACK_AB R10, RZ, R10 ;  /* 0x0000000aff0a723e */ /* 0x000fca00000010ff */
[----:B------:R2:W-:Y:S01]  /*f310*/  @P2 STG.E.U16 desc[UR36][R158.64+0x12], R10 ;  /* 0x0000120a9e002986 */ /* 0x0005e2000c101524 */
[----:B------:R-:W-:Y:S05]  /*f320*/  @!P5 BRA `(.L_x_297) ;  /* 0x000000000004d947 */ /* 0x000fea0003800000 */
[----:B------:R0:W5:Y:S02]  /*f330*/  LDG.E.LTC128B.U16 R3, desc[UR36][R6.64+0x20] ;  /* 0x0000202406037981 */ /* 0x000164000c1e1520 */
.L_x_297:
[----:B------:R-:W-:Y:S05]  /*f340*/  BSYNC B1 ;  /* 0x0000000000017941 */ /* 0x000fea0003800000 */
.L_x_296:
[----:B-----5:R-:W-:Y:S01]  /*f350*/  IMAD.U32 R5, R3, 0x10000, RZ ;  /* 0x0001000003057824 */ /* 0x020fe200078e00ff */
        /* <DEDUP_REMOVED lines=8> */
.L_x_299:
[----:B------:R-:W-:Y:S05]  /*f3e0*/  BSYNC B1 ;  /* 0x0000000000017941 */ /* 0x000fea0003800000 */
.L_x_298:
[----:B0----5:R-:W-:Y:S01]  /*f3f0*/  SHF.L.U32 R5, R3, 0x10, RZ ;  /* 0x0000001003057819 */ /* 0x021fe200000006ff */
[----:B------:R-:W-:Y:S01]  /*f400*/  BSSY B1, `(.L_x_300) ;  /* 0x0000008000017945 */ /* 0x000fe20003800000 */
[----:B------:R-:W-:-:S03]  /*f410*/  ISETP.GT.AND P3, PT, R0, 0x10, P1 ;  /* 0x000000100000780c */ /* 0x000fc60000f64270 */
[----:B------:R-:W-:-:S04]  /*f420*/  FMUL R4, R5, R16 ;  /* 0x0000001005047220 */ /* 0x000fc80000400000 */
[----:B------:R-:W-:-:S05]  /*f430*/  FFMA R4, R33, R2, R4 ;  /* 0x0000000221047223 */ /* 0x000fca0000000004 */
[----:B------:R-:W-:-:S05]  /*f440*/  F2FP.BF16.F32.PACK_AB R4, RZ, R4 ;  /* 0x00000004ff04723e */ /* 0x000fca00000010ff */
[----:B------:R0:W-:Y:S01]  /*f450*/  @P2 STG.E.U16 desc[UR36][R8.64+0x22], R4 ;  /* 0x0000220408002986 */ /* 0x0001e2000c101524 */
[----:B------:R-:W-:Y:S05]  /*f460*/  @!P3 BRA `(.L_x_301) ;  /* 0x000000000004b947 */ /* 0x000fea0003800000 */
[----:B------:R0:W5:Y:S02]  /*f470*/  LDG.E.LTC128B.U16 R3, desc[UR36][R12.64+0x20] ;  /* 0x000020240c037981 */ /* 0x000164000c1e1520 */
.L_x_301:
[----:B------:R-:W-:Y:S05]  /*f480*/  BSYNC B1 ;  /* 0x0000000000017941 */ /* 0x000fea0003800000 */
.L_x_300:
[----:B-----5:R-:W-:Y:S01]  /*f490*/  IMAD.U32 R5, R3, 0x10000, RZ ;  /* 0x0001000003057824 */ /* 0x020fe200078e00ff */
[----:B------:R-:W-:Y:S01]  /*f4a0*/  ISETP.GT.AND P2, PT, R0, 0x11, P1 ;  /* 0x000000110000780c */ /* 0x000fe20000f44270 */
[----:B0-----:R-:W-:Y:S01]  /*f4b0*/  @P3 IMAD.MOV.U32 R4, RZ, RZ, R158 ;  /* 0x000000ffff043224 */ /* 0x001fe200078e009e */
[----:B------:R-:W-:Y:S01]  /*f4c0*/  BSSY B1, `(.L_x_302) ;  /* 0x0000009000017945 */ /* 0x000fe20003800000 */
[----:B------:R-:W-:-:S04]  /*f4d0*/  FMUL R5, R5, R16 ;  /* 0x0000001005057220 */ /* 0x000fc80000400000 */
[----:B------:R-:W-:-:S05]  /*f4e0*/  FFMA R5, R34, R2, R5 ;  /* 0x0000000222057223 */ /* 0x000fca0000000005 */
[----:B------:R-:W-:-:S04]  /*f4f0*/  F2FP.BF16.F32.PACK_AB R5, RZ, R5 ;  /* 0x00000005ff05723e */ /* 0x000fc800000010ff */
[----:B--2---:R-:W-:Y:S01]  /*f500*/  PRMT R10, R5, 0x7610, R10 ;  /* 0x00007610050a7816 */ /* 0x004fe2000000000a */
[----:B------:R-:W-:-:S05]  /*f510*/  @P3 IMAD.MOV.U32 R5, RZ, RZ, R159 ;  /* 0x000000ffff053224 */ /* 0x000fca00078e009f */
[----:B------:R0:W-:Y:S01]  /*f520*/  @P3 STG.E.U16 desc[UR36][R4.64+0x20], R10 ;  /* 0x0000200a04003986 */ /* 0x0001e2000c101524 */
[----:B------:R-:W-:Y:S05]  /*f530*/  @!P2 BRA `(.L_x_303) ;  /* 0x000000000004a947 */ /* 0x000fea0003800000 */
[----:B------:R2:W5:Y:S02]  /*f540*/  LDG.E.LTC128B.U16 R3, desc[UR36][R12.64+0x22] ;  /* 0x000022240c037981 */ /* 0x000564000c1e1520 */
.L_x_303:
[----:B------:R-:W-:Y:S05]  /*f550*/  BSYNC B1 ;  /* 0x0000000000017941 */ /* 0x000fea0003800000 */
.L_x_302:
[----:B0----5:R-:W-:Y:S01]  /*f560*/  SHF.L.U32 R5, R3, 0x10, RZ ;  /* 0x0000001003057819 */ /* 0x021fe200000006ff */
[----:B------:R-:W-:Y:S01]  /*f570*/  BSSY B1, `(.L_x_304) ;  /* 0x000000b000017945 */ /* 0x000fe20003800000 */
[----:B------:R-:W-:-:S03]  /*f580*/  ISETP.GT.AND P3, PT, R0, 0x18, P0 ;  /* 0x000000180000780c */ /* 0x000fc60000764270 */
[----:B------:R-:W-:Y:S01]  /*f590*/  FMUL R4, R5, R16 ;  /* 0x0000001005047220 */ /* 0x000fe20000400000 */
[----:B------:R-:W-:-:S03]  /*f5a0*/  @P2 IMAD.MOV.U32 R5, RZ, RZ, R159 ;  /* 0x000000ffff052224 */ /* 0x000fc600078e009f */
[----:B------:R-:W-:-:S05]  /*f5b0*/  FFMA R4, R35, R2, R4 ;  /* 0x0000000223047223 */ /* 0x000fca0000000004 */
[----:B------:R-:W-:-:S04]  /*f5c0*/  F2FP.BF16.F32.PACK_AB R4, RZ, R4 ;  /* 0x00000004ff04723e */ /* 0x000fc800000010ff */
[----:B------:R-:W-:Y:S01]  /*f5d0*/  PRMT R10, R4, 0x7610, R10 ;  /* 0x00007610040a7816 */ /* 0x000fe2000000000a */
[----:B------:R-:W-:-:S05]  /*f5e0*/  @P2 IMAD.MOV.U32 R4, RZ, RZ, R158 ;  /* 0x000000ffff042224 */ /* 0x000fca00078e009e */
[----:B------:R0:W-:Y:S01]  /*f5f0*/  @P2 STG.E.U16 desc[UR36][R4.64+0x22], R10 ;  /* 0x0000220a04002986 */ /* 0x0001e2000c101524 */
[----:B------:R-:W-:Y:S05]  /*f600*/  @!P3 BRA `(.L_x_305) ;  /* 0x000000000004b947 */ /* 0x000fea0003800000 */
[----:B------:R0:W5:Y:S02]  /*f610*/  LDG.E.LTC128B.U16 R3, desc[UR36][R6.64+0x30] ;  /* 0x0000302406037981 */ /* 0x000164000c1e1520 */
.L_x_305:
[----:B------:R-:W-:Y:S05]  /*f620*/  BSYNC B1 ;  /* 0x0000000000017941 */ /* 0x000fea0003800000 */
.L_x_304:
[----:B0----5:R-:W-:Y:S01]  /*f630*/  IMAD.U32 R5, R3, 0x10000, RZ ;  /* 0x0001000003057824 */ /* 0x021fe200078e00ff */
        /* <DEDUP_REMOVED lines=8> */
.L_x_307:
[----:B------:R-:W-:Y:S05]  /*f6c0*/  BSYNC B1 ;  /* 0x0000000000017941 */ /* 0x000fea0003800000 */
.L_x_306:
        /* <DEDUP_REMOVED lines=9> */
.L_x_309:
[----:B------:R-:W-:Y:S05]  /*f760*/  BSYNC B1 ;  /* 0x0000000000017941 */ /* 0x000fea0003800000 */
.L_x_308:
[----:B-----5:R-:W-:Y:S01]  /*f770*/  IMAD.U32 R5, R3, 0x10000, RZ ;  /* 0x0001000003057824 */ /* 0x020fe200078e00ff */
[----:B------:R-:W-:Y:S01]  /*f780*/  ISETP.GT.AND P2, PT, R0, 0x19, P1 ;  /* 0x000000190000780c */ /* 0x000fe20000f44270 */
[----:B0-----:R-:W-:Y:S01]  /*f790*/  @P3 IMAD.MOV.U32 R4, RZ, RZ, R158 ;  /* 0x000000ffff043224 */ /* 0x001fe200078e009e */
[----:B------:R-:W-:Y:S01]  /*f7a0*/  BSSY B1, `(.L_x_310) ;  /* 0x0000009000017945 */ /* 0x000fe20003800000 */
[----:B------:R-:W-:-:S04]  /*f7b0*/  FMUL R5, R5, R16 ;  /* 0x0000001005057220 */ /* 0x000fc80000400000 */
[----:B------:R-:W-:-:S05]  /*f7c0*/  FFMA R5, R38, R2, R5 ;  /* 0x0000000226057223 */ /* 0x000fca0000000005 */
[----:B------:R-:W-:-:S04]  /*f7d0*/  F2FP.BF16.F32.PACK_AB R5, RZ, R5 ;  /* 0x00000005ff05723e */ /* 0x000fc800000010ff */
[----:B------:R-:W-:Y:S01]  /*f7e0*/  PRMT R10, R5, 0x7610, R10 ;  /* 0x00007610050a7816 */ /* 0x000fe2000000000a */
[----:B------:R-:W-:-:S05]  /*f7f0*/  @P3 IMAD.MOV.U32 R5, RZ, RZ, R159 ;  /* 0x000000ffff053224 */ /* 0x000fca00078e009f */
[----:B------:R0:W-:Y:S01]  /*f800*/  @P3 STG.E.U16 desc[UR36][R4.64+0x30], R10 ;  /* 0x0000300a04003986 */ /* 0x0001e2000c101524 */
[----:B------:R-:W-:Y:S05]  /*f810*/  @!P2 BRA `(.L_x_311) ;  /* 0x000000000004a947 */ /* 0x000fea0003800000 */
[----:B------:R0:W5:Y:S02]  /*f820*/  LDG.E.LTC128B.U16 R3, desc[UR36][R12.64+0x32] ;  /* 0x000032240c037981 */ /* 0x000164000c1e1520 */
.L_x_311:
[----:B------:R-:W-:Y:S05]  /*f830*/  BSYNC B1 ;  /* 0x0000000000017941 */ /* 0x000fea0003800000 */
.L_x_310:
        /* <DEDUP_REMOVED lines=12> */
.L_x_313:
[----:B------:R-:W-:Y:S05]  /*f900*/  BSYNC B1 ;  /* 0x0000000000017941 */ /* 0x000fea0003800000 */
.L_x_312:
        /* <DEDUP_REMOVED lines=9> */
.L_x_315:
[----:B------:R-:W-:Y:S05]  /*f9a0*/  BSYNC B1 ;  /* 0x0000000000017941 */ /* 0x000fea0003800000 */
.L_x_314:
        /* <DEDUP_REMOVED lines=9> */
.L_x_317:
[----:B------:R-:W-:Y:S05]  /*fa40*/  BSYNC B1 ;  /* 0x0000000000017941 */ /* 0x000fea0003800000 */
.L_x_316:
        /* <DEDUP_REMOVED lines=12> */
.L_x_319:
[----:B------:R-:W-:Y:S05]  /*fb10*/  BSYNC B1 ;  /* 0x0000000000017941 */ /* 0x000fea0003800000 */
.L_x_318:
        /* <DEDUP_REMOVED lines=12> */
.L_x_321:
[----:B------:R-:W-:Y:S05]  /*fbe0*/  BSYNC B1 ;  /* 0x0000000000017941 */ /* 0x000fea0003800000 */
.L_x_320:
        /* <DEDUP_REMOVED lines=9> */
.L_x_323:
[----:B------:R-:W-:Y:S05]  /*fc80*/  BSYNC B1 ;  /* 0x0000000000017941 */ /* 0x000fea0003800000 */
.L_x_322:
        /* <DEDUP_REMOVED lines=9> */
.L_x_325:
[----:B------:R-:W-:Y:S05]  /*fd20*/  BSYNC B1 ;  /* 0x0000000000017941 */ /* 0x000fea0003800000 */
.L_x_324:
        /* <DEDUP_REMOVED lines=12> */
.L_x_327:
[----:B------:R-:W-:Y:S05]  /*fdf0*/  BSYNC B1 ;  /* 0x0000000000017941 */ /* 0x000fea0003800000 */
.L_x_326:
        /* <DEDUP_REMOVED lines=12> */
.L_x_329:
[----:B------:R-:W-:Y:S05]  /*fec0*/  BSYNC B1 ;  /* 0x0000000000017941 */ /* 0x000fea0003800000 */
.L_x_328:
        /* <DEDUP_REMOVED lines=9> */
.L_x_331:
[----:B------:R-:W-:Y:S05]  /*ff60*/  BSYNC B1 ;  /* 0x0000000000017941 */ /* 0x000fea0003800000 */
.L_x_330:
        /* <DEDUP_REMOVED lines=9> */
.L_x_333:
[----:B------:R-:W-:Y:S05]  /*10000*/  BSYNC B1 ;  /* 0x0000000000017941 */ /* 0x000fea0003800000 */
.L_x_332:
        /* <DEDUP_REMOVED lines=12> */
.L_x_335:
[----:B------:R-:W-:Y:S05]  /*100d0*/  BSYNC B1 ;  /* 0x0000000000017941 */ /* 0x000fea0003800000 */
.L_x_334:
        /* <DEDUP_REMOVED lines=12> */
.L_x_337:
[----:B------:R-:W-:Y:S05]  /*101a0*/  BSYNC B1 ;  /* 0x0000000000017941 */ /* 0x000fea0003800000 */
.L_x_336:
        /* <DEDUP_REMOVED lines=9> */
.L_x_339:
[----:B------:R-:W-:Y:S05]  /*10240*/  BSYNC B1 ;  /* 0x0000000000017941 */ /* 0x000fea0003800000 */
.L_x_338:
        /* <DEDUP_REMOVED lines=9> */
.L_x_341:
[----:B------:R-:W-:Y:S05]  /*102e0*/  BSYNC B1 ;  /* 0x0000000000017941 */ /* 0x000fea0003800000 */
.L_x_340:
        /* <DEDUP_REMOVED lines=12> */
.L_x_343:
[----:B------:R-:W-:Y:S05]  /*103b0*/  BSYNC B1 ;  /* 0x0000000000017941 */ /* 0x000fea0003800000 */
.L_x_342:
        /* <DEDUP_REMOVED lines=12> */
.L_x_345:
[----:B------:R-:W-:Y:S05]  /*10480*/  BSYNC B1 ;  /* 0x0000000000017941 */ /* 0x000fea0003800000 */
.L_x_344:
        /* <DEDUP_REMOVED lines=9> */
.L_x_347:
[----:B------:R-:W-:Y:S05]  /*10520*/  BSYNC B1 ;  /* 0x0000000000017941 */ /* 0x000fea0003800000 */
.L_x_346:
        /* <DEDUP_REMOVED lines=9> */
.L_x_349:
[----:B------:R-:W-:Y:S05]  /*105c0*/  BSYNC B1 ;  /* 0x0000000000017941 */ /* 0x000fea0003800000 */
.L_x_348:
        /* <DEDUP_REMOVED lines=12> */
.L_x_351:
[----:B------:R-:W-:Y:S05]  /*10690*/  BSYNC B1 ;  /* 0x0000000000017941 */ /* 0x000fea0003800000 */
.L_x_350:
        /* <DEDUP_REMOVED lines=12> */
.L_x_353:
[----:B------:R-:W-:Y:S05]  /*10760*/  BSYNC B1 ;  /* 0x0000000000017941 */ /* 0x000fea0003800000 */
.L_x_352:
        /* <DEDUP_REMOVED lines=9> */
.L_x_355:
[----:B------:R-:W-:Y:S05]  /*10800*/  BSYNC B1 ;  /* 0x0000000000017941 */ /* 0x000fea0003800000 */
.L_x_354:
        /* <DEDUP_REMOVED lines=9> */
.L_x_357:
[----:B------:R-:W-:Y:S05]  /*108a0*/  BSYNC B1 ;  /* 0x0000000000017941 */ /* 0x000fea0003800000 */
.L_x_356:
        /* <DEDUP_REMOVED lines=12> */
.L_x_359:
[----:B------:R-:W-:Y:S05]  /*10970*/  BSYNC B1 ;  /* 0x0000000000017941 */ /* 0x000fea0003800000 */
.L_x_358:
        /* <DEDUP_REMOVED lines=12> */
.L_x_361:
[----:B------:R-:W-:Y:S05]  /*10a40*/  BSYNC B1 ;  /* 0x0000000000017941 */ /* 0x000fea0003800000 */
.L_x_360:
        /* <DEDUP_REMOVED lines=9> */
.L_x_363:
[----:B------:R-:W-:Y:S05]  /*10ae0*/  BSYNC B1 ;  /* 0x0000000000017941 */ /* 0x000fea0003800000 */
.L_x_362:
        /* <DEDUP_REMOVED lines=9> */
.L_x_365:
[----:B------:R-:W-:Y:S05]  /*10b80*/  BSYNC B1 ;  /* 0x0000000000017941 */ /* 0x000fea0003800000 */
.L_x_364:
        /* <DEDUP_REMOVED lines=12> */
.L_x_367:
[----:B------:R-:W-:Y:S05]  /*10c50*/  BSYNC B1 ;  /* 0x0000000000017941 */ /* 0x000fea0003800000 */
.L_x_366:
        /* <DEDUP_REMOVED lines=12> */
.L_x_369:
[----:B------:R-:W-:Y:S05]  /*10d20*/  BSYNC B1 ;  /* 0x0000000000017941 */ /* 0x000fea0003800000 */
.L_x_368:
        /* <DEDUP_REMOVED lines=9> */
.L_x_371:
[----:B------:R-:W-:Y:S05]  /*10dc0*/  BSYNC B1 ;  /* 0x0000000000017941 */ /* 0x000fea0003800000 */
.L_x_370:
        /* <DEDUP_REMOVED lines=9> */
.L_x_373:
[----:B------:R-:W-:Y:S05]  /*10e60*/  BSYNC B1 ;  /* 0x0000000000017941 */ /* 0x000fea0003800000 */
.L_x_372:
        /* <DEDUP_REMOVED lines=12> */
.L_x_375:
[----:B------:R-:W-:Y:S05]  /*10f30*/  BSYNC B1 ;  /* 0x0000000000017941 */ /* 0x000fea0003800000 */
.L_x_374:
        /* <DEDUP_REMOVED lines=12> */
.L_x_377:
[----:B------:R-:W-:Y:S05]  /*11000*/  BSYNC B1 ;  /* 0x0000000000017941 */ /* 0x000fea0003800000 */
.L_x_376:
        /* <DEDUP_REMOVED lines=9> */
.L_x_379:
[----:B------:R-:W-:Y:S05]  /*110a0*/  BSYNC B1 ;  /* 0x0000000000017941 */ /* 0x000fea0003800000 */
.L_x_378:
        /* <DEDUP_REMOVED lines=9> */
.L_x_381:
[----:B------:R-:W-:Y:S05]  /*11140*/  BSYNC B1 ;  /* 0x0000000000017941 */ /* 0x000fea0003800000 */
.L_x_380:
        /* <DEDUP_REMOVED lines=12> */
.L_x_383:
[----:B------:R-:W-:Y:S05]  /*11210*/  BSYNC B1 ;  /* 0x0000000000017941 */ /* 0x000fea0003800000 */
.L_x_382:
        /* <DEDUP_REMOVED lines=12> */
.L_x_385:
[----:B------:R-:W-:Y:S05]  /*112e0*/  BSYNC B1 ;  /* 0x0000000000017941 */ /* 0x000fea0003800000 */
.L_x_384:
        /* <DEDUP_REMOVED lines=9> */
.L_x_387:
[----:B------:R-:W-:Y:S05]  /*11380*/  BSYNC B1 ;  /* 0x0000000000017941 */ /* 0x000fea0003800000 */
.L_x_386:
        /* <DEDUP_REMOVED lines=9> */
.L_x_389:
[----:B------:R-:W-:Y:S05]  /*11420*/  BSYNC B1 ;  /* 0x0000000000017941 */ /* 0x000fea0003800000 */
.L_x_388:
        /* <DEDUP_REMOVED lines=12> */
.L_x_391:
[----:B------:R-:W-:Y:S05]  /*114f0*/  BSYNC B1 ;  /* 0x0000000000017941 */ /* 0x000fea0003800000 */
.L_x_390:
        /* <DEDUP_REMOVED lines=12> */
.L_x_393:
[----:B------:R-:W-:Y:S05]  /*115c0*/  BSYNC B1 ;  /* 0x0000000000017941 */ /* 0x000fea0003800000 */
.L_x_392:
        /* <DEDUP_REMOVED lines=9> */
.L_x_395:
[----:B------:R-:W-:Y:S05]  /*11660*/  BSYNC B1 ;  /* 0x0000000000017941 */ /* 0x000fea0003800000 */
.L_x_394:
        /* <DEDUP_REMOVED lines=9> */
.L_x_397:
[----:B------:R-:W-:Y:S05]  /*11700*/  BSYNC B1 ;  /* 0x0000000000017941 */ /* 0x000fea0003800000 */
.L_x_396:
        /* <DEDUP_REMOVED lines=12> */
.L_x_399:
[----:B------:R-:W-:Y:S05]  /*117d0*/  BSYNC B1 ;  /* 0x0000000000017941 */ /* 0x000fea0003800000 */
.L_x_398:
        /* <DEDUP_REMOVED lines=12> */
.L_x_401:
[----:B------:R-:W-:Y:S05]  /*118a0*/  BSYNC B1 ;  /* 0x0000000000017941 */ /* 0x000fea0003800000 */
.L_x_400:
        /* <DEDUP_REMOVED lines=9> */
.L_x_403:
[----:B------:R-:W-:Y:S05]  /*11940*/  BSYNC B1 ;  /* 0x0000000000017941 */ /* 0x000fea0003800000 */
.L_x_402:
        /* <DEDUP_REMOVED lines=9> */
.L_x_405:
[----:B------:R-:W-:Y:S05]  /*119e0*/  BSYNC B1 ;  /* 0x0000000000017941 */ /* 0x000fea0003800000 */
.L_x_404:
        /* <DEDUP_REMOVED lines=12> */
.L_x_407:
[----:B------:R-:W-:Y:S05]  /*11ab0*/  BSYNC B1 ;  /* 0x0000000000017941 */ /* 0x000fea0003800000 */
.L_x_406:
        /* <DEDUP_REMOVED lines=12> */
.L_x_409:
[----:B------:R-:W-:Y:S05]  /*11b80*/  BSYNC B1 ;  /* 0x0000000000017941 */ /* 0x000fea0003800000 */
.L_x_408:
        /* <DEDUP_REMOVED lines=9> */
.L_x_411:
[----:B------:R-:W-:Y:S05]  /*11c20*/  BSYNC B1 ;  /* 0x0000000000017941 */ /* 0x000fea0003800000 */
.L_x_410:
        /* <DEDUP_REMOVED lines=9> */
.L_x_413:
[----:B------:R-:W-:Y:S05]  /*11cc0*/  BSYNC B1 ;  /* 0x0000000000017941 */ /* 0x000fea0003800000 */
.L_x_412:
        /* <DEDUP_REMOVED lines=12> */
.L_x_415:
[----:B------:R-:W-:Y:S05]  /*11d90*/  BSYNC B1 ;  /* 0x0000000000017941 */ /* 0x000fea0003800000 */
.L_x_414:
        /* <DEDUP_REMOVED lines=12> */
.L_x_417:
[----:B------:R-:W-:Y:S05]  /*11e60*/  BSYNC B1 ;  /* 0x0000000000017941 */ /* 0x000fea0003800000 */
.L_x_416:
        /* <DEDUP_REMOVED lines=9> */
.L_x_419:
[----:B------:R-:W-:Y:S05]  /*11f00*/  BSYNC B1 ;  /* 0x0000000000017941 */ /* 0x000fea0003800000 */
.L_x_418:
        /* <DEDUP_REMOVED lines=9> */
.L_x_421:
[----:B------:R-:W-:Y:S05]  /*11fa0*/  BSYNC B1 ;  /* 0x0000000000017941 */ /* 0x000fea0003800000 */
.L_x_420:
        /* <DEDUP_REMOVED lines=12> */
.L_x_423:
[----:B------:R-:W-:Y:S05]  /*12070*/  BSYNC B1 ;  /* 0x0000000000017941 */ /* 0x000fea0003800000 */
.L_x_422:
        /* <DEDUP_REMOVED lines=12> */
.L_x_425:
[----:B------:R-:W-:Y:S05]  /*12140*/  BSYNC B1 ;  /* 0x0000000000017941 */ /* 0x000fea0003800000 */
.L_x_424:
        /* <DEDUP_REMOVED lines=9> */
.L_x_427:
[----:B------:R-:W-:Y:S05]  /*121e0*/  BSYNC B1 ;  /* 0x0000000000017941 */ /* 0x000fea0003800000 */
.L_x_426:
        /* <DEDUP_REMOVED lines=9> */
.L_x_429:
[----:B------:R-:W-:Y:S05]  /*12280*/  BSYNC B1 ;  /* 0x0000000000017941 */ /* 0x000fea0003800000 */
.L_x_428:
        /* <DEDUP_REMOVED lines=12> */
.L_x_431:
[----:B------:R-:W-:Y:S05]  /*12350*/  BSYNC B1 ;  /* 0x0000000000017941 */ /* 0x000fea0003800000 */
.L_x_430:
        /* <DEDUP_REMOVED lines=12> */
.L_x_433:
[----:B------:R-:W-:Y:S05]  /*12420*/  BSYNC B1 ;  /* 0x0000000000017941 */ /* 0x000fea0003800000 */
.L_x_432:
        /* <DEDUP_REMOVED lines=9> */
.L_x_435:
[----:B------:R-:W-:Y:S05]  /*124c0*/  BSYNC B1 ;  /* 0x0000000000017941 */ /* 0x000fea0003800000 */
.L_x_434:
        /* <DEDUP_REMOVED lines=9> */
.L_x_437:
[----:B------:R-:W-:Y:S05]  /*12560*/  BSYNC B1 ;  /* 0x0000000000017941 */ /* 0x000fea0003800000 */
.L_x_436:
        /* <DEDUP_REMOVED lines=12> */
.L_x_439:
[----:B------:R-:W-:Y:S05]  /*12630*/  BSYNC B1 ;  /* 0x0000000000017941 */ /* 0x000fea0003800000 */
.L_x_438:
        /* <DEDUP_REMOVED lines=12> */
.L_x_441:
[----:B------:R-:W-:Y:S05]  /*12700*/  BSYNC B1 ;  /* 0x0000000000017941 */ /* 0x000fea0003800000 */
.L_x_440:
        /* <DEDUP_REMOVED lines=9> */
.L_x_443:
[----:B------:R-:W-:Y:S05]  /*127a0*/  BSYNC B1 ;  /* 0x0000000000017941 */ /* 0x000fea0003800000 */
.L_x_442:
        /* <DEDUP_REMOVED lines=9> */
.L_x_445:
[----:B------:R-:W-:Y:S05]  /*12840*/  BSYNC B1 ;  /* 0x0000000000017941 */ /* 0x000fea0003800000 */
.L_x_444:
        /* <DEDUP_REMOVED lines=12> */
.L_x_447:
[----:B------:R-:W-:Y:S05]  /*12910*/  BSYNC B1 ;  /* 0x0000000000017941 */ /* 0x000fea0003800000 */
.L_x_446:
        /* <DEDUP_REMOVED lines=12> */
.L_x_449:
[----:B------:R-:W-:Y:S05]  /*129e0*/  BSYNC B1 ;  /* 0x0000000000017941 */ /* 0x000fea0003800000 */
.L_x_448:
        /* <DEDUP_REMOVED lines=9> */
.L_x_451:
[----:B------:R-:W-:Y:S05]  /*12a80*/  BSYNC B1 ;  /* 0x0000000000017941 */ /* 0x000fea0003800000 */
.L_x_450:
        /* <DEDUP_REMOVED lines=9> */
.L_x_453:
[----:B------:R-:W-:Y:S05]  /*12b20*/  BSYNC B1 ;  /* 0x0000000000017941 */ /* 0x000fea0003800000 */
.L_x_452:
        /* <DEDUP_REMOVED lines=12> */
.L_x_455:
[----:B------:R-:W-:Y:S05]  /*12bf0*/  BSYNC B1 ;  /* 0x0000000000017941 */ /* 0x000fea0003800000 */
.L_x_454:
        /* <DEDUP_REMOVED lines=12> */
.L_x_457:
[----:B------:R-:W-:Y:S05]  /*12cc0*/  BSYNC B1 ;  /* 0x0000000000017941 */ /* 0x000fea0003800000 */
.L_x_456:
        /* <DEDUP_REMOVED lines=9> */
.L_x_459:
[----:B------:R-:W-:Y:S05]  /*12d60*/  BSYNC B1 ;  /* 0x0000000000017941 */ /* 0x000fea0003800000 */
.L_x_458:
        /* <DEDUP_REMOVED lines=9> */
.L_x_461:
[----:B------:R-:W-:Y:S05]  /*12e00*/  BSYNC B1 ;  /* 0x0000000000017941 */ /* 0x000fea0003800000 */
.L_x_460:
        /* <DEDUP_REMOVED lines=12> */
.L_x_463:
[----:B------:R-:W-:Y:S05]  /*12ed0*/  BSYNC B1 ;  /* 0x0000000000017941 */ /* 0x000fea0003800000 */
.L_x_462:
        /* <DEDUP_REMOVED lines=12> */
.L_x_465:
[----:B------:R-:W-:Y:S05]  /*12fa0*/  BSYNC B1 ;  /* 0x0000000000017941 */ /* 0x000fea0003800000 */
.L_x_464:
        /* <DEDUP_REMOVED lines=9> */
.L_x_467:
[----:B------:R-:W-:Y:S05]  /*13040*/  BSYNC B1 ;  /* 0x0000000000017941 */ /* 0x000fea0003800000 */
.L_x_466:
        /* <DEDUP_REMOVED lines=9> */
.L_x_469:
[----:B------:R-:W-:Y:S05]  /*130e0*/  BSYNC B1 ;  /* 0x0000000000017941 */ /* 0x000fea0003800000 */
.L_x_468:
        /* <DEDUP_REMOVED lines=12> */
.L_x_471:
[----:B------:R-:W-:Y:S05]  /*131b0*/  BSYNC B1 ;  /* 0x0000000000017941 */ /* 0x000fea0003800000 */
.L_x_470:
        /* <DEDUP_REMOVED lines=12> */
.L_x_473:
[----:B------:R-:W-:Y:S05]  /*13280*/  BSYNC B1 ;  /* 0x0000000000017941 */ /* 0x000fea0003800000 */
.L_x_472:
        /* <DEDUP_REMOVED lines=9> */
.L_x_475:
[----:B------:R-:W-:Y:S05]  /*13320*/  BSYNC B1 ;  /* 0x0000000000017941 */ /* 0x000fea0003800000 */
.L_x_474:
        /* <DEDUP_REMOVED lines=9> */
.L_x_477:
[----:B------:R-:W-:Y:S05]  /*133c0*/  BSYNC B1 ;  /* 0x0000000000017941 */ /* 0x000fea0003800000 */
.L_x_476:
        /* <DEDUP_REMOVED lines=12> */
.L_x_479:
[----:B------:R-:W-:Y:S05]  /*13490*/  BSYNC B1 ;  /* 0x0000000000017941 */ /* 0x000fea0003800000 */
.L_x_478:
        /* <DEDUP_REMOVED lines=12> */
.L_x_481:
[----:B------:R-:W-:Y:S05]  /*13560*/  BSYNC B1 ;  /* 0x0000000000017941 */ /* 0x000fea0003800000 */
.L_x_480:
        /* <DEDUP_REMOVED lines=9> */
.L_x_483:
[----:B------:R-:W-:Y:S05]  /*13600*/  BSYNC B1 ;  /* 0x0000000000017941 */ /* 0x000fea0003800000 */
.L_x_482:
        /* <DEDUP_REMOVED lines=9> */
.L_x_485:
[----:B------:R-:W-:Y:S05]  /*136a0*/  BSYNC B1 ;  /* 0x0000000000017941 */ /* 0x000fea0003800000 */
.L_x_484:
        /* <DEDUP_REMOVED lines=12> */
.L_x_487:
[----:B------:R-:W-:Y:S05]  /*13770*/  BSYNC B1 ;  /* 0x0000000000017941 */ /* 0x000fea0003800000 */
.L_x_486:
        /* <DEDUP_REMOVED lines=12> */
.L_x_489:
[----:B------:R-:W-:Y:S05]  /*13840*/  BSYNC B1 ;  /* 0x0000000000017941 */ /* 0x000fea0003800000 */
.L_x_488:
        /* <DEDUP_REMOVED lines=9> */
.L_x_491:
[----:B------:R-:W-:Y:S05]  /*138e0*/  BSYNC B1 ;  /* 0x0000000000017941 */ /* 0x000fea0003800000 */
.L_x_490:
        /* <DEDUP_REMOVED lines=9> */
.L_x_493:
[----:B------:R-:W-:Y:S05]  /*13980*/  BSYNC B1 ;  /* 0x0000000000017941 */ /* 0x000fea0003800000 */
.L_x_492:
        /* <DEDUP_REMOVED lines=12> */
.L_x_495:
[----:B------:R-:W-:Y:S05]  /*13a50*/  BSYNC B1 ;  /* 0x0000000000017941 */ /* 0x000fea0003800000 */
.L_x_494:
        /* <DEDUP_REMOVED lines=12> */
.L_x_497:
[----:B------:R-:W-:Y:S05]  /*13b20*/  BSYNC B1 ;  /* 0x0000000000017941 */ /* 0x000fea0003800000 */
.L_x_496:
        /* <DEDUP_REMOVED lines=9> */
.L_x_499:
[----:B------:R-:W-:Y:S05]  /*13bc0*/  BSYNC B1 ;  /* 0x0000000000017941 */ /* 0x000fea0003800000 */
.L_x_498:
        /* <DEDUP_REMOVED lines=9> */
.L_x_501:
[----:B------:R-:W-:Y:S05]  /*13c60*/  BSYNC B1 ;  /* 0x0000000000017941 */ /* 0x000fea0003800000 */
.L_x_500:
        /* <DEDUP_REMOVED lines=12> */
.L_x_503:
[----:B------:R-:W-:Y:S05]  /*13d30*/  BSYNC B1 ;  /* 0x0000000000017941 */ /* 0x000fea0003800000 */
.L_x_502:
        /* <DEDUP_REMOVED lines=12> */
.L_x_505:
[----:B------:R-:W-:Y:S05]  /*13e00*/  BSYNC B1 ;  /* 0x0000000000017941 */ /* 0x000fea0003800000 */
.L_x_504:
        /* <DEDUP_REMOVED lines=9> */
.L_x_507:
[----:B------:R-:W-:Y:S05]  /*13ea0*/  BSYNC B1 ;  /* 0x0000000000017941 */ /* 0x000fea0003800000 */
.L_x_506:
        /* <DEDUP_REMOVED lines=9> */
.L_x_509:
[----:B------:R-:W-:Y:S05]  /*13f40*/  BSYNC B1 ;  /* 0x0000000000017941 */ /* 0x000fea0003800000 */
.L_x_508:
        /* <DEDUP_REMOVED lines=12> */
.L_x_511:
[----:B------:R-:W-:Y:S05]  /*14010*/  BSYNC B1 ;  /* 0x0000000000017941 */ /* 0x000fea0003800000 */
.L_x_510:
        /* <DEDUP_REMOVED lines=12> */
.L_x_513:
[----:B------:R-:W-:Y:S05]  /*140e0*/  BSYNC B1 ;  /* 0x0000000000017941 */ /* 0x000fea0003800000 */
.L_x_512:
        /* <DEDUP_REMOVED lines=9> */
.L_x_515:
[----:B------:R-:W-:Y:S05]  /*14180*/  BSYNC B1 ;  /* 0x0000000000017941 */ /* 0x000fea0003800000 */
.L_x_514:
        /* <DEDUP_REMOVED lines=9> */
.L_x_517:
[----:B------:R-:W-:Y:S05]  /*14220*/  BSYNC B1 ;  /* 0x0000000000017941 */ /* 0x000fea0003800000 */
.L_x_516:
        /* <DEDUP_REMOVED lines=12> */
.L_x_519:
[----:B------:R-:W-:Y:S05]  /*142f0*/  BSYNC B1 ;  /* 0x0000000000017941 */ /* 0x000fea0003800000 */
.L_x_518:
        /* <DEDUP_REMOVED lines=12> */
.L_x_521:
[----:B------:R-:W-:Y:S05]  /*143c0*/  BSYNC B1 ;  /* 0x0000000000017941 */ /* 0x000fea0003800000 */
.L_x_520:
        /* <DEDUP_REMOVED lines=9> */
.L_x_523:
[----:B------:R-:W-:Y:S05]  /*14460*/  BSYNC B1 ;  /* 0x0000000000017941 */ /* 0x000fea0003800000 */
.L_x_522:
        /* <DEDUP_REMOVED lines=9> */
.L_x_525:
[----:B------:R-:W-:Y:S05]  /*14500*/  BSYNC B1 ;  /* 0x0000000000017941 */ /* 0x000fea0003800000 */
.L_x_524:
        /* <DEDUP_REMOVED lines=12> */
.L_x_527:
[----:B------:R-:W-:Y:S05]  /*145d0*/  BSYNC B1 ;  /* 0x0000000000017941 */ /* 0x000fea0003800000 */
.L_x_526:
        /* <DEDUP_REMOVED lines=12> */
.L_x_529:
[----:B------:R-:W-:Y:S05]  /*146a0*/  BSYNC B1 ;  /* 0x0000000000017941 */ /* 0x000fea0003800000 */
.L_x_528:
        /* <DEDUP_REMOVED lines=9> */
.L_x_531:
[----:B------:R-:W-:Y:S05]  /*14740*/  BSYNC B1 ;  /* 0x0000000000017941 */ /* 0x000fea0003800000 */
.L_x_530:
        /* <DEDUP_REMOVED lines=9> */
.L_x_533:
[----:B------:R-:W-:Y:S05]  /*147e0*/  BSYNC B1 ;  /* 0x0000000000017941 */ /* 0x000fea0003800000 */
.L_x_532:
[----:B-----5:R-:W-:Y:S01]  /*147f0*/  IMAD.U32 R5, R3, 0x10000, RZ ;  /* 0x0001000003057824 */ /* 0x020fe200078e00ff */
[----:B------:R-:W-:Y:S01]  /*14800*/  ISETP.GT.AND P1, PT, R0, 0xf9, P1 ;  /* 0x000000f90000780c */ /* 0x000fe20000f24270 */
[----:B0-----:R-:W-:Y:S01]  /*14810*/  @P2 IMAD.MOV.U32 R4, RZ, RZ, R158 ;  /* 0x000000ffff042224 */ /* 0x001fe200078e009e */
[----:B------:R-:W-:Y:S01]  /*14820*/  BSSY B1, `(.L_x_534) ;  /* 0x0000009000017945 */ /* 0x000fe20003800000 */
[----:B------:R-:W-:-:S04]  /*14830*/  FMUL R5, R5, R16 ;  /* 0x0000001005057220 */ /* 0x000fc80000400000 */
[----:B------:R-:W-:-:S05]  /*14840*/  FFMA R5, R150, R2, R5 ;  /* 0x0000000296057223 */ /* 0x000fca0000000005 */
[----:B------:R-:W-:-:S04]  /*14850*/  F2FP.BF16.F32.PACK_AB R5, RZ, R5 ;  /* 0x00000005ff05723e */ /* 0x000fc800000010ff */
[----:B-1--4-:R-:W-:Y:S01]  /*14860*/  PRMT R6, R5, 0x7610, R6 ;  /* 0x0000761005067816 */ /* 0x012fe20000000006 */
[----:B------:R-:W-:-:S05]  /*14870*/  @P2 IMAD.MOV.U32 R5, RZ, RZ, R159 ;  /* 0x000000ffff052224 */ /* 0x000fca00078e009f */
[----:B------:R0:W-:Y:S01]  /*14880*/  @P2 STG.E.U16 desc[UR36][R4.64+0x1f0], R6 ;  /* 0x0001f00604002986 */ /* 0x0001e2000c101524 */
[----:B------:R-:W-:Y:S05]  /*14890*/  @!P1 BRA `(.L_x_535) ;  /* 0x0000000000049947 */ /* 0x000fea0003800000 */
[----:B------:R1:W5:Y:S02]  /*148a0*/  LDG.E.LTC128B.U16 R3, desc[UR36][R12.64+0x1f2] ;  /* 0x0001f2240c037981 */ /* 0x000364000c1e1520 */
.L_x_535:
[----:B------:R-:W-:Y:S05]  /*148b0*/  BSYNC B1 ;  /* 0x0000000000017941 */ /* 0x000fea0003800000 */
.L_x_534:
[----:B------:R-:W-:Y:S05]  /*148c0*/  @!P1 BRA `(.L_x_536) ;  /* 0x0000004c00b09947 */ /* 0x000fea0003800000 */
[----:B-----5:R-:W-:-:S05]  /*148d0*/  SHF.L.U32 R3, R3, 0x10, RZ ;  /* 0x0000001003037819 */ /* 0x020fca00000006ff */
[----:B------:R-:W-:-:S04]  /*148e0*/  FMUL R0, R3, R16 ;  /* 0x0000001003007220 */ /* 0x000fc80000400000 */
[----:B------:R-:W-:-:S05]  /*148f0*/  FFMA R0, R151, R2, R0 ;  /* 0x0000000297007223 */ /* 0x000fca0000000000 */
[----:B------:R-:W-:-:S05]  /*14900*/  F2FP.BF16.F32.PACK_AB R0, RZ, R0 ;  /* 0x00000000ff00723e */ /* 0x000fca00000010ff */
[----:B------:R4:W-:Y:S01]  /*14910*/  STG.E.U16 desc[UR36][R158.64+0x1f2], R0 ;  /* 0x0001f2009e007986 */ /* 0x0009e2000c101524 */
[----:B------:R-:W-:Y:S05]  /*14920*/  BRA `(.L_x_536) ;  /* 0x0000004c00987947 */ /* 0x000fea0003800000 */
.L_x_29:
[----:B------:R-:W2:Y:S01]  /*14930*/  LDL.LU R3, [R1] ;  /* 0x0000000001037983 */ /* 0x000ea20000300800 */
[----:B------:R-:W-:-:S03]  /*14940*/  ULDC.64 UR4, c[0x0][0x5c0] ;  /* 0x0001700000047ab9 */ /* 0x000fc60000000a00 */
[----:B------:R-:W3:Y:S04]  /*14950*/  LDL.LU R9, [R1+0x60] ;  /* 0x0000600001097983 */ /* 0x000ee80000300800 */
[----:B------:R-:W4:Y:S04]  /*14960*/  LDL.LU R11, [R1+0x8c] ;  /* 0x00008c00010b7983 */ /* 0x000f280000300800 */
[----:B------:R-:W5:Y:S04]  /*14970*/  LDL.LU R235, [R1+0x9c] ;  /* 0x00009c0001eb7983 */ /* 0x000f680000300800 */
        /* <DEDUP_REMOVED lines=75> */
[----:B------:R-:W5:Y:S01]  /*14e30*/  LDL.LU R158, [R1+0x1cc] ;  /* 0x0001cc00019e7983 */ /* 0x000f620000300800 */
[----:B--2---:R-:W-:-:S03]  /*14e40*/  FMUL R3, R3, R2 ;  /* 0x0000000203037220 */ /* 0x004fc60000400000 */
[----:B------:R-:W2:Y:S01]  /*14e50*/  LDL.LU R157, [R1+0x1d0] ;  /* 0x0001d000019d7983 */ /* 0x000ea20000300800 */
[----:B------:R-:W-:-:S03]  /*14e60*/  LEA R4, P0, R6, UR4, 0x1 ;  /* 0x0000000406047c11 */ /* 0x000fc6000f8008ff */
[----:B------:R-:W2:Y:S04]  /*14e70*/  LDL.LU R156, [R1+0x1d4] ;  /* 0x0001d400019c7983 */ /* 0x000ea80000300800 */
[----:B------:R-:W2:Y:S04]  /*14e80*/  LDL.LU R155, [R1+0x1d8] ;  /* 0x0001d800019b7983 */ /* 0x000ea80000300800 */
[----:B------:R-:W2:Y:S04]  /*14e90*/  LDL.LU R154, [R1+0x1dc] ;  /* 0x0001dc00019a7983 */ /* 0x000ea80000300800 */
[----:B------:R-:W2:Y:S01]  /*14ea0*/  LDL.LU R153, [R1+0x1e0] ;  /* 0x0001e00001997983 */ /* 0x000ea20000300800 */
[----:B------:R-:W-:-:S03]  /*14eb0*/  LEA.HI.X R5, R6, UR5, R10, 0x1, P0 ;  /* 0x0000000506057c11 */ /* 0x000fc600080f0c0a */
[----:B------:R-:W2:Y:S01]  /*14ec0*/  LDL.LU R152, [R1+0x1e4] ;  /* 0x0001e40001987983 */ /* 0x000ea20000300800 */
[----:B------:R-:W-:-:S03]  /*14ed0*/  F2FP.BF16.F32.PACK_AB R3, RZ, R3 ;  /* 0x00000003ff03723e */ /* 0x000fc600000010ff */
[----:B------:R-:W2:Y:S04]  /*14ee0*/  LDL.LU R23, [R1+0x1e8] ;  /* 0x0001e80001177983 */ /* 0x000ea80000300800 */
[----:B------:R-:W2:Y:S04]  /*14ef0*/  LDL.LU R22, [R1+0x1ec] ;  /* 0x0001ec0001167983 */ /* 0x000ea80000300800 */
[----:B------:R-:W2:Y:S04]  /*14f00*/  LDL.LU R21, [R1+0x1f0] ;  /* 0x0001f00001157983 */ /* 0x000ea80000300800 */
[----:B------:R-:W2:Y:S04]  /*14f10*/  LDL.LU R20, [R1+0x1f4] ;  /* 0x0001f40001147983 */ /* 0x000ea80000300800 */
[----:B------:R-:W2:Y:S04]  /*14f20*/  LDL.LU R19, [R1+0x1f8] ;  /* 0x0001f80001137983 */ /* 0x000ea80000300800 */
[----:B------:R-:W2:Y:S04]  /*14f30*/  LDL.LU R18, [R1+0x1fc] ;  /* 0x0001fc0001127983 */ /* 0x000ea80000300800 */
[----:B------:R-:W3:Y:S04]  /*14f40*/  LDL.LU R7, [R1+0x8] ;  /* 0x0000080001077983 */ /* 0x000ee80000300800 */
[----:B------:R-:W4:Y:S04]  /*14f50*/  LDL.LU R6, [R1+0xc] ;  /* 0x00000c0001067983 */ /* 0x000f280000300800 */
[----:B------:R0:W-:Y:S04]  /*14f60*/  @P1 STG.E.U16 desc[UR36][R4.64], R3 ;  /* 0x0000000304001986 */ /* 0x0001e8000c101524 */
[----:B0-----:R-:W5:Y:S01]  /*14f70*/  LDL.LU R3, [R1+0x4] ;  /* 0x0000040001037983 */ /* 0x001f620000300800 */
[----:B------:R-:W-:Y:S01]  /*14f80*/  ISETP.GT.AND P0, PT, R0, 0x1, P3 ;  /* 0x000000010000780c */ /* 0x000fe20001f04270 */
[----:B------:R-:W-:Y:S01]  /*14f90*/  USHF.L.U32 UR5, UR8, 0x4, URZ ;  /* 0x0000000408057899 */ /* 0x000fe2000800063f */
[----:B------:R-:W-:Y:S01]  /*14fa0*/  ISETP.GT.AND P2, PT, R17, 0x8, PT ;  /* 0x000000081100780c */ /* 0x000fe20003f44270 */
[----:B------:R-:W-:Y:S01]  /*14fb0*/  USHF.L.U64.HI UR4, UR8, 0x4, UR9 ;  /* 0x0000000408047899 */ /* 0x000fe20008010209 */
[----:B---3--:R-:W-:-:S05]  /*14fc0*/  FMUL R7, R7, R2 ;  /* 0x0000000207077220 */ /* 0x008fca0000400000 */
[----:B------:R-:W-:-:S04]  /*14fd0*/  F2FP.BF16.F32.PACK_AB R7, RZ, R7 ;  /* 0x00000007ff07723e */ /* 0x000fc800000010ff */
[----:B------:R-:W-:Y:S01]  /*14fe0*/  PRMT R8, R7, 0x7610, R8 ;  /* 0x0000761007087816 */ /* 0x000fe20000000008 */
[----:B-----5:R-:W-:-:S05]  /*14ff0*/  FMUL R3, R3, R2 ;  /* 0x0000000203037220 */ /* 0x020fca0000400000 */
[----:B------:R-:W-:-:S05]  /*15000*/  F2FP.BF16.F32.PACK_AB R3, RZ, R3 ;  /* 0x00000003ff03723e */ /* 0x000fca00000010ff */
[----:B------:R4:W-:Y:S01]  /*15010*/  @P0 STG.E.U16 desc[UR36][R4.64+0x2], R3 ;  /* 0x0000020304000986 */ /* 0x0009e2000c101524 */
[----:B------:R-:W-:Y:S01]  /*15020*/  ISETP.GT.AND P0, PT, R0, RZ, P2 ;  /* 0x000000ff0000720c */ /* 0x000fe20001704270 */
[----:B----4-:R-:W-:Y:S01]  /*15030*/  FMUL R3, R6, R2 ;  /* 0x0000000206037220 */ /* 0x010fe20000400000 */
[----:B------:R-:W-:-:S04]  /*15040*/  IADD3 R6, P1, R4, UR5, RZ ;  /* 0x0000000504067c10 */ /* 0x000fc8000ff3e0ff */
[----:B------:R-:W-:Y:S02]  /*15050*/  IADD3.X R7, R5, UR4, RZ, P1, !PT ;  /* 0x0000000405077c10 */ /* 0x000fe40008ffe4ff */
[----:B------:R-:W-:-:S05]  /*15060*/  F2FP.BF16.F32.PACK_AB R3, RZ, R3 ;  /* 0x00000003ff03723e */ /* 0x000fca00000010ff */
[----:B------:R0:W-:Y:S01]  /*15070*/  @P0 STG.E.U16 desc[UR36][R6.64], R8 ;  /* 0x0000000806000986 */ /* 0x0001e2000c101524 */
[----:B------:R-:W-:-:S03]  /*15080*/  ISETP.GT.AND P0, PT, R0, 0x1, P2 ;  /* 0x000000010000780c */ /* 0x000fc60001704270 */
[----:B0-----:R-:W3:Y:S10]  /*15090*/  LDL.LU R8, [R1+0x50] ;  /* 0x0000500001087983 */ /* 0x001ef40000300800 */
[----:B------:R0:W-:Y:S04]  /*150a0*/  @P0 STG.E.U16 desc[UR36][R6.64+0x2], R3 ;  /* 0x0000020306000986 */ /* 0x0001e8000c101524 */
[----:B0-----:R-:W4:Y:S01]  /*150b0*/  LDL.LU R3, [R1+0x10] ;  /* 0x0000100001037983 */ /* 0x001f220000300800 */
[----:B------:R-:W-:Y:S01]  /*150c0*/  ISETP.GT.AND P0, PT, R0, 0x8, P3 ;  /* 0x000000080000780c */ /* 0x000fe20001f04270 */
[----:B----4-:R-:W-:-:S05]  /*150d0*/  FMUL R3, R3, R2 ;  /* 0x0000000203037220 */ /* 0x010fca0000400000 */
[----:B------:R-:W-:-:S07]  /*150e0*/  F2FP.BF16.F32.PACK_AB R3, RZ, R3 ;  /* 0x00000003ff03723e */ /* 0x000fce00000010ff */
        /* <DEDUP_REMOVED lines=73> */
[----:B---3--:R-:W-:-:S05]  /*15580*/  FMUL R8, R8, R2 ;  /* 0x0000000208087220 */ /* 0x008fca0000400000 */
[----:B------:R-:W-:Y:S01]  /*15590*/  F2FP.BF16.F32.PACK_AB R8, RZ, R8 ;  /* 0x00000008ff08723e */ /* 0x000fe200000010ff */
[----:B----4-:R-:W-:-:S05]  /*155a0*/  FMUL R3, R3, R2 ;  /* 0x0000000203037220 */ /* 0x010fca0000400000 */
[----:B------:R-:W-:-:S05]  /*155b0*/  F2FP.BF16.F32.PACK_AB R3, RZ, R3 ;  /* 0x00000003ff03723e */ /* 0x000fca00000010ff */
[----:B------:R0:W-:Y:S01]  /*155c0*/  @P0 STG.E.U16 desc[UR36][R6.64+0x42], R3 ;  /* 0x0000420306000986 */ /* 0x0001e2000c101524 */
[----:B------:R-:W-:-:S03]  /*155d0*/  ISETP.GT.AND P0, PT, R0, 0x28, P3 ;  /* 0x000000280000780c */ /* 0x000fc60001f04270 */
[----:B0-----:R-:W3:Y:S01]  /*155e0*/  LDL.LU R3, [R1+0x54] ;  /* 0x0000540001037983 */ /* 0x001ee20000300800 */
[----:B------:R-:W-:-:S09]  /*155f0*/  ISETP.GT.AND P1, PT, R0, 0x29, P3 ;  /* 0x000000290000780c */ /* 0x000fd20001f24270 */
[----:B------:R0:W-:Y:S04]  /*15600*/  @P0 STG.E.U16 desc[UR36][R4.64+0x50], R8 ;  /* 0x0000500804000986 */ /* 0x0001e8000c101524 */
[----:B0-----:R-:W4:Y:S01]  /*15610*/  LDL.LU R8, [R1+0x58] ;  /* 0x0000580001087983 */ /* 0x001f220000300800 */
[----:B---3--:R-:W-:-:S05]  /*15620*/  FMUL R3, R3, R2 ;  /* 0x0000000203037220 */ /* 0x008fca0000400000 */
[----:B------:R-:W-:-:S05]  /*15630*/  F2FP.BF16.F32.PACK_AB R3, RZ, R3 ;  /* 0x00000003ff03723e */ /* 0x000fca00000010ff */
[----:B------:R0:W-:Y:S01]  /*15640*/  @P1 STG.E.U16 desc[UR36][R4.64+0x52], R3 ;  /* 0x0000520304001986 */ /* 0x0001e2000c101524 */
[----:B----4-:R-:W-:-:S05]  /*15650*/  FMUL R8, R8, R2 ;  /* 0x0000000208087220 */ /* 0x010fca0000400000 */
[----:B------:R-:W-:Y:S01]  /*15660*/  F2FP.BF16.F32.PACK_AB R8, RZ, R8 ;  /* 0x00000008ff08723e */ /* 0x000fe200000010ff */
[----:B0-----:R-:W3:Y:S03]  /*15670*/  LDL.LU R3, [R1+0x5c] ;  /* 0x00005c0001037983 */ /* 0x001ee60000300800 */
[----:B------:R-:W-:Y:S02]  /*15680*/  PRMT R10, R8, 0x7610, R10 ;  /* 0x00007610080a7816 */ /* 0x000fe4000000000a */
[----:B------:R-:W4:Y:S01]  /*15690*/  LDL.LU R8, [R1+0x64] ;  /* 0x0000640001087983 */ /* 0x000f220000300800 */
[C---:B------:R-:W-:Y:S02]  /*156a0*/  ISETP.GT.AND P1, PT, R0.reuse, 0x28, P2 ;  /* 0x000000280000780c */ /* 0x040fe40001724270 */
[C---:B------:R-:W-:Y:S02]  /*156b0*/  ISETP.GT.AND P4, PT, R0.reuse, 0x29, P2 ;  /* 0x000000290000780c */ /* 0x040fe40001784270 */
[C---:B------:R-:W-:Y:S01]  /*156c0*/  ISETP.GT.AND P5, PT, R0.reuse, 0x30, P3 ;  /* 0x000000300000780c */ /* 0x040fe20001fa4270 */
[----:B------:R-:W-:Y:S01]  /*156d0*/  FMUL R9, R9, R2 ;  /* 0x0000000209097220 */ /* 0x000fe20000400000 */
[----:B------:R-:W-:-:S04]  /*156e0*/  ISETP.GT.AND P0, PT, R0, 0x31, P3 ;  /* 0x000000310000780c */ /* 0x000fc80001f04270 */
[----:B------:R-:W-:-:S03]  /*156f0*/  F2FP.BF16.F32.PACK_AB R9, RZ, R9 ;  /* 0x00000009ff09723e */ /* 0x000fc600000010ff */
[----:B------:R0:W-:Y:S04]  /*15700*/  @P1 STG.E.U16 desc[UR36][R6.64+0x50], R10 ;  /* 0x0000500a06001986 */ /* 0x0001e8000c101524 */
[----:B0-----:R-:W5:Y:S01]  /*15710*/  LDL.LU R10, [R1+0x74] ;  /* 0x00007400010a7983 */ /* 0x001f620000300800 */
[----:B---3--:R-:W-:-:S05]  /*15720*/  FMUL R3, R3, R2 ;  /* 0x0000000203037220 */ /* 0x008fca0000400000 */
[----:B------:R-:W-:Y:S01]  /*15730*/  F2FP.BF16.F32.PACK_AB R3, RZ, R3 ;  /* 0x00000003ff03723e */ /* 0x000fe200000010ff */
[----:B----4-:R-:W-:-:S04]  /*15740*/  FMUL R8, R8, R2 ;  /* 0x0000000208087220 */ /* 0x010fc80000400000 */
[----:B------:R0:W-:Y:S04]  /*15750*/  @P4 STG.E.U16 desc[UR36][R6.64+0x52], R3 ;  /* 0x0000520306004986 */ /* 0x0001e8000c101524 */
[----:B------:R1:W-:Y:S01]  /*15760*/  @P5 STG.E.U16 desc[UR36][R4.64+0x60], R9 ;  /* 0x0000600904005986 */ /* 0x0003e2000c101524 */
[----:B0-----:R-:W-:-:S03]  /*15770*/  F2FP.BF16.F32.PACK_AB R3, RZ, R8 ;  /* 0x00000008ff03723e */ /* 0x001fc600000010ff */
[----:B------:R-:W3:Y:S01]  /*15780*/  LDL.LU R8, [R1+0x68] ;  /* 0x0000680001087983 */ /* 0x000ee20000300800 */
[----:B-1----:R-:W-:-:S03]  /*15790*/  PRMT R9, R3, 0x7610, R9 ;  /* 0x0000761003097816 */ /* 0x002fc60000000009 */
[----:B------:R-:W4:Y:S04]  /*157a0*/  LDL.LU R3, [R1+0x6c] ;  /* 0x00006c0001037983 */ /* 0x000f280000300800 */
[----:B------:R0:W-:Y:S04]  /*157b0*/  @P0 STG.E.U16 desc[UR36][R4.64+0x62], R9 ;  /* 0x0000620904000986 */ /* 0x0001e8000c101524 */
[----:B0-----:R-:W2:Y:S01]  /*157c0*/  LDL.LU R9, [R1+0x70] ;  /* 0x0000700001097983 */ /* 0x001ea20000300800 */
[----:B------:R-:W-:Y:S01]  /*157d0*/  ISETP.GT.AND P1, PT, R0, 0x30, P2 ;  /* 0x000000300000780c */ /* 0x000fe20001724270 */
[----:B---3--:R-:W-:-:S05]  /*157e0*/  FMUL R8, R8, R2 ;  /* 0x0000000208087220 */ /* 0x008fca0000400000 */
[----:B------:R-:W-:-:S07]  /*157f0*/  F2FP.BF16.F32.PACK_AB R8, RZ, R8 ;  /* 0x00000008ff08723e */ /* 0x000fce00000010ff */
[----:B------:R0:W-:Y:S01]  /*15800*/  @P1 STG.E.U16 desc[UR36][R6.64+0x60], R8 ;  /* 0x0000600806001986 */ /* 0x0001e2000c101524 */
[----:B--2---:R-:W-:-:S05]  /*15810*/  FMUL R9, R9, R2 ;  /* 0x0000000209097220 */ /* 0x004fca0000400000 */
[----:B0-----:R-:W-:-:S04]  /*15820*/  F2FP.BF16.F32.PACK_AB R8, RZ, R9 ;  /* 0x00000009ff08723e */ /* 0x001fc800000010ff */
[----:B------:R-:W-:Y:S02]  /*15830*/  PRMT R9, R8, 0x7610, R9 ;  /* 0x0000761008097816 */ /* 0x000fe40000000009 */
[----:B------:R-:W2:Y:S01]  /*15840*/  LDL.LU R8, [R1+0x78] ;  /* 0x0000780001087983 */ /* 0x000ea20000300800 */
[----:B------:R-:W-:Y:S01]  /*15850*/  ISETP.GT.AND P4, PT, R0, 0x31, P2 ;  /* 0x000000310000780c */ /* 0x000fe20001784270 */
[-C--:B----4-:R-:W-:Y:S01]  /*15860*/  FMUL R3, R3, R2.reuse ;  /* 0x0000000203037220 */ /* 0x090fe20000400000 */
[----:B-----5:R-:W-:Y:S01]  /*15870*/  FMUL R10, R10, R2 ;  /* 0x000000020a0a7220 */ /* 0x020fe20000400000 */
[----:B------:R-:W-:-:S03]  /*15880*/  ISETP.GT.AND P5, PT, R0, 0x38, P3 ;  /* 0x000000380000780c */ /* 0x000fc60001fa4270 */
[----:B------:R-:W-:Y:S02]  /*15890*/  F2FP.BF16.F32.PACK_AB R3, RZ, R3 ;  /* 0x00000003ff03723e */ /* 0x000fe400000010ff */
[----:B------:R-:W-:-:S05]  /*158a0*/  ISETP.GT.AND P6, PT, R0, 0x39, P3 ;  /* 0x000000390000780c */ /* 0x000fca0001fc4270 */
[----:B------:R0:W-:Y:S04]  /*158b0*/  @P4 STG.E.U16 desc[UR36][R6.64+0x62], R3 ;  /* 0x0000620306004986 */ /* 0x0001e8000c101524 */
[----:B------:R1:W-:Y:S01]  /*158c0*/  @P5 STG.E.U16 desc[UR36][R4.64+0x70], R9 ;  /* 0x0000700904005986 */ /* 0x0003e2000c101524 */
[----:B0-----:R-:W-:-:S04]  /*158d0*/  F2FP.BF16.F32.PACK_AB R3, RZ, R10 ;  /* 0x0000000aff03723e */ /* 0x001fc800000010ff */
[----:B------:R-:W-:Y:S01]  /*158e0*/  PRMT R10, R3, 0x7610, R10 ;  /* 0x00007610030a7816 */ /* 0x000fe2000000000a */
[----:B-1----:R-:W3:Y:S04]  /*158f0*/  LDL.LU R9, [R1+0x7c] ;  /* 0x00007c0001097983 */ /* 0x002ee80000300800 */
[----:B------:R0:W-:Y:S01]  /*15900*/  @P6 STG.E.U16 desc[UR36][R4.64+0x72], R10 ;  /* 0x0000720a04006986 */ /* 0x0001e2000c101524 */
[----:B--2---:R-:W-:-:S05]  /*15910*/  FMUL R8, R8, R2 ;  /* 0x0000000208087220 */ /* 0x004fca0000400000 */
[----:B------:R-:W-:Y:S02]  /*15920*/  F2FP.BF16.F32.PACK_AB R3, RZ, R8 ;  /* 0x00000008ff03723e */ /* 0x000fe400000010ff */
[----:B------:R-:W2:Y:S02]  /*15930*/  LDL.LU R8, [R1+0x80] ;  /* 0x0000800001087983 */ /* 0x000ea40000300800 */
[----:B0-----:R-:W-:Y:S02]  /*15940*/  PRMT R10, R3, 0x7610, R10 ;  /* 0x00007610030a7816 */ /* 0x001fe4000000000a */
[----:B------:R-:W4:Y:S01]  /*15950*/  LDL.LU R3, [R1+0x84] ;  /* 0x0000840001037983 */ /* 0x000f220000300800 */
[----:B------:R-:W-:-:S13]  /*15960*/  ISETP.GT.AND P0, PT, R0, 0x38, P2 ;  /* 0x000000380000780c */ /* 0x000fda0001704270 */
[----:B------:R0:W-:Y:S01]  /*15970*/  @P0 STG.E.U16 desc[UR36][R6.64+0x70], R10 ;  /* 0x0000700a06000986 */ /* 0x0001e2000c101524 */
[-C--:B--2---:R-:W-:Y:S01]  /*15980*/  FMUL R8, R8, R2.reuse ;  /* 0x0000000208087220 */ /* 0x084fe20000400000 */
[----:B----4-:R-:W-:-:S04]  /*15990*/  FMUL R3, R3, R2 ;  /* 0x0000000203037220 */ /* 0x010fc80000400000 */
[----:B0-----:R-:W-:Y:S02]  /*159a0*/  F2FP.BF16.F32.PACK_AB R10, RZ, R8 ;  /* 0x00000008ff0a723e */ /* 0x001fe400000010ff */
[----:B------:R-:W-:Y:S02]  /*159b0*/  F2FP.BF16.F32.PACK_AB R8, RZ, R3 ;  /* 0x00000003ff08723e */ /* 0x000fe400000010ff */
[----:B------:R-:W2:Y:S01]  /*159c0*/  LDL.LU R3, [R1+0x88] ;  /* 0x0000880001037983 */ /* 0x000ea20000300800 */
[----:B------:R-:W-:Y:S01]  /*159d0*/  ISETP.GT.AND P1, PT, R0, 0x39, P2 ;  /* 0x000000390000780c */ /* 0x000fe20001724270 */
[----:B---3--:R-:W-:-:S05]  /*159e0*/  FMUL R9, R9, R2 ;  /* 0x0000000209097220 */ /* 0x008fca0000400000 */
[----:B------:R-:W-:-:S07]  /*159f0*/  F2FP.BF16.F32.PACK_AB R9, RZ, R9 ;  /* 0x00000009ff09723e */ /* 0x000fce00000010ff */
[----:B------:R0:W-:Y:S04]  /*15a00*/  @P1 STG.E.U16 desc[UR36][R6.64+0x72], R9 ;  /* 0x0000720906001986 */ /* 0x0001e8000c101524 */
[----:B0-----:R-:W3:Y:S01]  /*15a10*/  LDL.LU R9, [R1+0x94] ;  /* 0x0000940001097983 */ /* 0x001ee20000300800 */
[----:B--2---:R-:W-:-:S05]  /*15a20*/  FMUL R3, R3, R2 ;  /* 0x0000000203037220 */ /* 0x004fca0000400000 */
[----:B------:R-:W-:-:S04]  /*15a30*/  F2FP.BF16.F32.PACK_AB R3, RZ, R3 ;  /* 0x00000003ff03723e */ /* 0x000fc800000010ff */
[----:B------:R-:W-:Y:S02]  /*15a40*/  PRMT R12, R3, 0x7610, R12 ;  /* 0x00007610030c7816 */ /* 0x000fe4000000000c */
[----:B------:R-:W2:Y:S01]  /*15a50*/  LDL.LU R3, [R1+0x90] ;  /* 0x0000900001037983 */ /* 0x000ea20000300800 */
[----:B------:R-:W-:-:S13]  /*15a60*/  ISETP.GT.AND P4, PT, R0, 0x40, P3 ;  /* 0x000000400000780c */ /* 0x000fda0001f84270 */
[----:B------:R0:W-:Y:S01]  /*15a70*/  @P4 STG.E.U16 desc[UR36][R4.64+0x80], R10 ;  /* 0x0000800a04004986 */ /* 0x0001e2000c101524 */
[----:B--2---:R-:W-:-:S05]  /*15a80*/  FMUL R3, R3, R2 ;  /* 0x0000000203037220 */ /* 0x004fca0000400000 */
[----:B0-----:R-:W-:Y:S02]  /*15a90*/  F2FP.BF16.F32.PACK_AB R10, RZ, R3 ;  /* 0x00000003ff0a723e */ /* 0x001fe400000010ff */
[----:B------:R-:W2:Y:S01]  /*15aa0*/  LDL.LU R3, [R1+0x98] ;  /* 0x0000980001037983 */ /* 0x000ea20000300800 */
[C---:B------:R-:W-:Y:S02]  /*15ab0*/  ISETP.GT.AND P5, PT, R0.reuse, 0x41, P3 ;  /* 0x000000410000780c */ /* 0x040fe40001fa4270 */
[C---:B------:R-:W-:Y:S01]  /*15ac0*/  ISETP.GT.AND P0, PT, R0.reuse, 0x40, P2 ;  /* 0x000000400000780c */ /* 0x040fe20001704270 */
[-C--:B---3--:R-:W-:Y:S01]  /*15ad0*/  FMUL R9, R9, R2.reuse ;  /* 0x0000000209097220 */ /* 0x088fe20000400000 */
[C---:B------:R-:W-:Y:S01]  /*15ae0*/  ISETP.GT.AND P1, PT, R0.reuse, 0x41, P2 ;  /* 0x000000410000780c */ /* 0x040fe20001724270 */
[----:B------:R-:W-:Y:S01]  /*15af0*/  FMUL R11, R11, R2 ;  /* 0x000000020b0b7220 */ /* 0x000fe20000400000 */
[----:B------:R-:W-:Y:S02]  /*15b00*/  ISETP.GT.AND P4, PT, R0, 0x48, P3 ;  /* 0x000000480000780c */ /* 0x000fe40001f84270 */
[----:B------:R-:W-:-:S05]  /*15b10*/  F2FP.BF16.F32.PACK_AB R9, RZ, R9 ;  /* 0x00000009ff09723e */ /* 0x000fca00000010ff */
[----:B------:R0:W-:Y:S01]  /*15b20*/  @P5 STG.E.U16 desc[UR36][R4.64+0x82], R8 ;  /* 0x0000820804005986 */ /* 0x0001e2000c101524 */
[----:B------:R-:W-:-:S03]  /*15b30*/  ISETP.GT.AND P5, PT, R0, 0x49, P3 ;  /* 0x000000490000780c */ /* 0x000fc60001fa4270 */
[----:B------:R1:W-:Y:S01]  /*15b40*/  @P0 STG.E.U16 desc[UR36][R6.64+0x80], R12 ;  /* 0x0000800c06000986 */ /* 0x0003e2000c101524 */
[----:B------:R-:W-:Y:S02]  /*15b50*/  ISETP.GT.AND P0, PT, R0, 0x48, P2 ;  /* 0x000000480000780c */ /* 0x000fe40001704270 */
[----:B------:R-:W-:Y:S02]  /*15b60*/  F2FP.BF16.F32.PACK_AB R11, RZ, R11 ;  /* 0x0000000bff0b723e */ /* 0x000fe400000010ff */
[----:B0-----:R-:W-:-:S03]  /*15b70*/  PRMT R8, R10, 0x7610, R8 ;  /* 0x000076100a087816 */ /* 0x001fc60000000008 */
[----:B------:R-:W-:Y:S01]  /*15b80*/  @P1 STG.E.U16 desc[UR36][R6.64+0x82], R11 ;  /* 0x0000820b06001986 */ /* 0x000fe2000c101524 */
[----:B-1----:R-:W-:Y:S02]  /*15b90*/  PRMT R12, R9, 0x7610, R12 ;  /* 0x00007610090c7816 */ /* 0x002fe4000000000c */
[C---:B------:R-:W-:Y:S01]  /*15ba0*/  ISETP.GT.AND P1, PT, R0.reuse, 0x49, P2 ;  /* 0x000000490000780c */ /* 0x040fe20001724270 */
[----:B------:R0:W-:Y:S01]  /*15bb0*/  @P4 STG.E.U16 desc[UR36][R4.64+0x90], R8 ;  /* 0x0000900804004986 */ /* 0x0001e2000c101524 */
[----:B------:R-:W-:-:S03]  /*15bc0*/  ISETP.GT.AND P4, PT, R0, 0x50, P3 ;  /* 0x000000500000780c */ /* 0x000fc60001f84270 */
[----:B------:R1:W-:Y:S01]  /*15bd0*/  @P5 STG.E.U16 desc[UR36][R4.64+0x92], R12 ;  /* 0x0000920c04005986 */ /* 0x0003e2000c101524 */
[----:B0-----:R-:W-:Y:S01]  /*15be0*/  FMUL R8, R233, R2 ;  /* 0x00000002e9087220 */ /* 0x001fe20000400000 */
[----:B------:R-:W-:-:S04]  /*15bf0*/  ISETP.GT.AND P5, PT, R0, 0x51, P3 ;  /* 0x000000510000780c */ /* 0x000fc80001fa4270 */
[----:B------:R-:W-:-:S04]  /*15c00*/  F2FP.BF16.F32.PACK_AB R8, RZ, R8 ;  /* 0x00000008ff08723e */ /* 0x000fc800000010ff */
[----:B-1----:R-:W-:Y:S02]  /*15c10*/  PRMT R12, R8, 0x7610, R12 ;  /* 0x00007610080c7816 */ /* 0x002fe4000000000c */
[----:B------:R-:W-:Y:S01]  /*15c20*/  ISETP.GT.AND P6, PT, R0, 0x71, P3 ;  /* 0x000000710000780c */ /* 0x000fe20001fc4270 */
[----:B--2---:R-:W-:-:S05]  /*15c30*/  FMUL R3, R3, R2 ;  /* 0x0000000203037220 */ /* 0x004fca0000400000 */
[----:B------:R-:W-:Y:S01]  /*15c40*/  F2FP.BF16.F32.PACK_AB R10, RZ, R3 ;  /* 0x00000003ff0a723e */ /* 0x000fe200000010ff */
[----:B------:R-:W-:-:S05]  /*15c50*/  FMUL R3, R235, R2 ;  /* 0x00000002eb037220 */ /* 0x000fca0000400000 */
[----:B------:R-:W-:Y:S01]  /*15c60*/  F2FP.BF16.F32.PACK_AB R9, RZ, R3 ;  /* 0x00000003ff09723e */ /* 0x000fe200000010ff */
[-C--:B------:R-:W-:Y:S01]  /*15c70*/  FMUL R3, R234, R2.reuse ;  /* 0x00000002ea037220 */ /* 0x080fe20000400000 */
[----:B------:R0:W-:Y:S04]  /*15c80*/  @P0 STG.E.U16 desc[UR36][R6.64+0x90], R10 ;  /* 0x0000900a06000986 */ /* 0x0001e8000c101524 */
[----:B------:R-:W-:Y:S02]  /*15c90*/  F2FP.BF16.F32.PACK_AB R3, RZ, R3 ;  /* 0x00000003ff03723e */ /* 0x000fe400000010ff */
[----:B------:R-:W-:Y:S01]  /*15ca0*/  PRMT R11, R9, 0x7610, R11 ;  /* 0x00007610090b7816 */ /* 0x000fe2000000000b */
[-C--:B------:R-:W-:Y:S01]  /*15cb0*/  FMUL R9, R232, R2.reuse ;  /* 0x00000002e8097220 */ /* 0x080fe20000400000 */
[----:B0-----:R-:W-:Y:S01]  /*15cc0*/  PRMT R10, R3, 0x7610, R10 ;  /* 0x00007610030a7816 */ /* 0x001fe2000000000a */
[----:B------:R-:W-:-:S02]  /*15cd0*/  FMUL R3, R231, R2 ;  /* 0x00000002e7037220 */ /* 0x000fc40000400000 */
[----:B------:R0:W-:Y:S01]  /*15ce0*/  @P1 STG.E.U16 desc[UR36][R6.64+0x92], R11 ;  /* 0x0000920b06001986 */ /* 0x0001e2000c101524 */
[----:B------:R-:W-:Y:S02]  /*15cf0*/  ISETP.GT.AND P1, PT, R0, 0x50, P2 ;  /* 0x000000500000780c */ /* 0x000fe40001724270 */
[----:B------:R-:W-:Y:S02]  /*15d00*/  F2FP.BF16.F32.PACK_AB R9, RZ, R9 ;  /* 0x00000009ff09723e */ /* 0x000fe400000010ff */
[----:B------:R-:W-:Y:S01]  /*15d10*/  F2FP.BF16.F32.PACK_AB R8, RZ, R3 ;  /* 0x00000003ff08723e */ /* 0x000fe200000010ff */
[----:B------:R-:W-:Y:S01]  /*15d20*/  FMUL R3, R230, R2 ;  /* 0x00000002e6037220 */ /* 0x000fe20000400000 */
[C---:B------:R-:W-:Y:S01]  /*15d30*/  ISETP.GT.AND P0, PT, R0.reuse, 0x51, P2 ;  /* 0x000000510000780c */ /* 0x040fe20001704270 */
[----:B------:R1:W-:Y:S01]  /*15d40*/  @P4 STG.E.U16 desc[UR36][R4.64+0xa0], R10 ;  /* 0x0000a00a04004986 */ /* 0x0003e2000c101524 */
[----:B------:R-:W-:Y:S02]  /*15d50*/  ISETP.GT.AND P4, PT, R0, 0x58, P3 ;  /* 0x000000580000780c */ /* 0x000fe40001f84270 */
[----:B0-----:R-:W-:-:S02]  /*15d60*/  PRMT R11, R9, 0x7610, R11 ;  /* 0x00007610090b7816 */ /* 0x001fc4000000000b */
[----:B------:R-:W-:Y:S01]  /*15d70*/  F2FP.BF16.F32.PACK_AB R9, RZ, R3 ;  /* 0x00000003ff09723e */ /* 0x000fe200000010ff */
[-C--:B------:R-:W-:Y:S01]  /*15d80*/  FMUL R3, R228, R2.reuse ;  /* 0x00000002e4037220 */ /* 0x080fe20000400000 */
[----:B------:R-:W-:Y:S01]  /*15d90*/  PRMT R13, R8, 0x7610, R13 ;  /* 0x00007610080d7816 */ /* 0x000fe2000000000d */
[----:B------:R-:W-:Y:S01]  /*15da0*/  FMUL R8, R229, R2 ;  /* 0x00000002e5087220 */ /* 0x000fe20000400000 */
[----:B------:R-:W-:Y:S01]  /*15db0*/  @P5 STG.E.U16 desc[UR36][R4.64+0xa2], R12 ;  /* 0x0000a20c04005986 */ /* 0x000fe2000c101524 */
[----:B------:R-:W-:Y:S02]  /*15dc0*/  ISETP.GT.AND P5, PT, R0, 0x59, P3 ;  /* 0x000000590000780c */ /* 0x000fe40001fa4270 */
[----:B------:R-:W-:Y:S01]  /*15dd0*/  F2FP.BF16.F32.PACK_AB R3, RZ, R3 ;  /* 0x00000003ff03723e */ /* 0x000fe200000010ff */
[----:B------:R0:W-:Y:S01]  /*15de0*/  @P1 STG.E.U16 desc[UR36][R6.64+0xa0], R11 ;  /* 0x0000a00b06001986 */ /* 0x0001e2000c101524 */
[----:B-1----:R-:W-:Y:S01]  /*15df0*/  F2FP.BF16.F32.PACK_AB R10, RZ, R8 ;  /* 0x00000008ff0a723e */ /* 0x002fe200000010ff */
[----:B------:R-:W-:-:S02]  /*15e00*/  FMUL R8, R227, R2 ;  /* 0x00000002e3087220 */ /* 0x000fc40000400000 */
[----:B------:R-:W-:Y:S01]  /*15e10*/  @P0 STG.E.U16 desc[UR36][R6.64+0xa2], R13 ;  /* 0x0000a20d06000986 */ /* 0x000fe2000c101524 */
[C---:B------:R-:W-:Y:S02]  /*15e20*/  ISETP.GT.AND P0, PT, R0.reuse, 0x58, P2 ;  /* 0x000000580000780c */ /* 0x040fe40001704270 */
[C---:B------:R-:W-:Y:S01]  /*15e30*/  ISETP.GT.AND P1, PT, R0.reuse, 0x59, P2 ;  /* 0x000000590000780c */ /* 0x040fe20001724270 */
[----:B------:R1:W-:Y:S01]  /*15e40*/  @P4 STG.E.U16 desc[UR36][R4.64+0xb0], R9 ;  /* 0x0000b00904004986 */ /* 0x0003e2000c101524 */
[----:B------:R-:W-:Y:S02]  /*15e50*/  ISETP.GT.AND P4, PT, R0, 0x60, P3 ;  /* 0x000000600000780c */ /* 0x000fe40001f84270 */
[----:B0-----:R-:W-:Y:S01]  /*15e60*/  PRMT R11, R3, 0x7610, R11 ;  /* 0x00007610030b7816 */ /* 0x001fe2000000000b */
[----:B------:R-:W-:Y:S01]  /*15e70*/  FMUL R3, R226, R2 ;  /* 0x00000002e2037220 */ /* 0x000fe20000400000 */
[----:B------:R-:W-:Y:S01]  /*15e80*/  F2FP.BF16.F32.PACK_AB R8, RZ, R8 ;  /* 0x00000008ff08723e */ /* 0x000fe200000010ff */
[----:B------:R0:W-:Y:S03]  /*15e90*/  @P5 STG.E.U16 desc[UR36][R4.64+0xb2], R10 ;  /* 0x0000b20a04005986 */ /* 0x0001e6000c101524 */
[----:B-1----:R-:W-:Y:S01]  /*15ea0*/  F2FP.BF16.F32.PACK_AB R9, RZ, R3 ;  /* 0x00000003ff09723e */ /* 0x002fe200000010ff */
[-C--:B------:R-:W-:Y:S01]  /*15eb0*/  FMUL R3, R225, R2.reuse ;  /* 0x00000002e1037220 */ /* 0x080fe20000400000 */
[----:B------:R-:W-:Y:S01]  /*15ec0*/  PRMT R12, R8, 0x7610, R12 ;  /* 0x00007610080c7816 */ /* 0x000fe2000000000c */
[----:B------:R-:W-:Y:S01]  /*15ed0*/  FMUL R8, R224, R2 ;  /* 0x00000002e0087220 */ /* 0x000fe20000400000 */
[----:B------:R1:W-:Y:S01]  /*15ee0*/  @P0 STG.E.U16 desc[UR36][R6.64+0xb0], R11 ;  /* 0x0000b00b06000986 */ /* 0x0003e2000c101524 */
[----:B0-----:R-:W-:-:S02]  /*15ef0*/  PRMT R10, R9, 0x7610, R10 ;  /* 0x00007610090a7816 */ /* 0x001fc4000000000a */
[----:B------:R-:W-:Y:S01]  /*15f00*/  F2FP.BF16.F32.PACK_AB R3, RZ, R3 ;  /* 0x00000003ff03723e */ /* 0x000fe200000010ff */
[----:B------:R0:W-:Y:S01]  /*15f10*/  @P1 STG.E.U16 desc[UR36][R6.64+0xb2], R12 ;  /* 0x0000b20c06001986 */ /* 0x0001e2000c101524 */
[C---:B------:R-:W-:Y:S01]  /*15f20*/  ISETP.GT.AND P5, PT, R0.reuse, 0x61, P3 ;  /* 0x000000610000780c */ /* 0x040fe20001fa4270 */
[-C--:B------:R-:W-:Y:S01]  /*15f30*/  FMUL R9, R223, R2.reuse ;  /* 0x00000002df097220 */ /* 0x080fe20000400000 */
[C---:B------:R-:W-:Y:S01]  /*15f40*/  ISETP.GT.AND P1, PT, R0.reuse, 0x60, P2 ;  /* 0x000000600000780c */ /* 0x040fe20001724270 */
[----:B------:R-:W-:Y:S01]  /*15f50*/  @P4 STG.E.U16 desc[UR36][R4.64+0xc0], R10 ;  /* 0x0000c00a04004986 */ /* 0x000fe2000c101524 */
[----:B------:R-:W-:Y:S02]  /*15f60*/  ISETP.GT.AND P4, PT, R0, 0x61, P2 ;  /* 0x000000610000780c */ /* 0x000fe40001784270 */
[----:B-1----:R-:W-:Y:S01]  /*15f70*/  PRMT R11, R3, 0x7610, R11 ;  /* 0x00007610030b7816 */ /* 0x002fe2000000000b */
[----:B------:R-:W-:Y:S01]  /*15f80*/  FMUL R3, R222, R2 ;  /* 0x00000002de037220 */ /* 0x000fe20000400000 */
[----:B------:R-:W-:-:S02]  /*15f90*/  F2FP.BF16.F32.PACK_AB R8, RZ, R8 ;  /* 0x00000008ff08723e */ /* 0x000fc400000010ff */
[----:B------:R-:W-:Y:S02]  /*15fa0*/  F2FP.BF16.F32.PACK_AB R9, RZ, R9 ;  /* 0x00000009ff09723e */ /* 0x000fe400000010ff */
[----:B0-----:R-:W-:Y:S02]  /*15fb0*/  PRMT R12, R8, 0x7610, R12 ;  /* 0x00007610080c7816 */ /* 0x001fe4000000000c */
[----:B------:R-:W-:Y:S01]  /*15fc0*/  F2FP.BF16.F32.PACK_AB R8, RZ, R3 ;  /* 0x00000003ff08723e */ /* 0x000fe200000010ff */
[-C--:B------:R-:W-:Y:S01]  /*15fd0*/  FMUL R3, R221, R2.reuse ;  /* 0x00000002dd037220 */ /* 0x080fe20000400000 */
[----:B------:R-:W-:Y:S01]  /*15fe0*/  PRMT R13, R9, 0x7610, R13 ;  /* 0x00007610090d7816 */ /* 0x000fe2000000000d */
[----:B------:R0:W-:Y:S01]  /*15ff0*/  @P5 STG.E.U16 desc[UR36][R4.64+0xc2], R11 ;  /* 0x0000c20b04005986 */ /* 0x0001e2000c101524 */
[----:B------:R-:W-:Y:S02]  /*16000*/  ISETP.GT.AND P0, PT, R0, 0x68, P3 ;  /* 0x000000680000780c */ /* 0x000fe40001f04270 */
[----:B------:R-:W-:Y:S01]  /*16010*/  F2FP.BF16.F32.PACK_AB R9, RZ, R3 ;  /* 0x00000003ff09723e */ /* 0x000fe200000010ff */
[----:B------:R1:W-:Y:S01]  /*16020*/  @P1 STG.E.U16 desc[UR36][R6.64+0xc0], R12 ;  /* 0x0000c00c06001986 */ /* 0x0003e2000c101524 */
[----:B------:R-:W-:-:S03]  /*16030*/  FMUL R3, R219, R2 ;  /* 0x00000002db037220 */ /* 0x000fc60000400000 */
[----:B------:R-:W-:Y:S01]  /*16040*/  @P4 STG.E.U16 desc[UR36][R6.64+0xc2], R13 ;  /* 0x0000c20d06004986 */ /* 0x000fe2000c101524 */
[----:B------:R-:W-:Y:S02]  /*16050*/  ISETP.GT.AND P4, PT, R0, 0x69, P3 ;  /* 0x000000690000780c */ /* 0x000fe40001f84270 */
[----:B------:R-:W-:Y:S01]  /*16060*/  PRMT R14, R8, 0x7610, R14 ;  /* 0x00007610080e7816 */ /* 0x000fe2000000000e */
[-C--:B------:R-:W-:Y:S01]  /*16070*/  FMUL R8, R220, R2.reuse ;  /* 0x00000002dc087220 */ /* 0x080fe20000400000 */
[----:B------:R-:W-:Y:S02]  /*16080*/  F2FP.BF16.F32.PACK_AB R3, RZ, R3 ;  /* 0x00000003ff03723e */ /* 0x000fe400000010ff */
[----:B------:R-:W-:Y:S01]  /*16090*/  ISETP.GT.AND P1, PT, R0, 0x68, P2 ;  /* 0x000000680000780c */ /* 0x000fe20001724270 */
[----:B------:R-:W-:Y:S01]  /*160a0*/  @P0 STG.E.U16 desc[UR36][R4.64+0xd0], R14 ;  /* 0x0000d00e04000986 */ /* 0x000fe2000c101524 */
[----:B0-----:R-:W-:Y:S01]  /*160b0*/  PRMT R11, R3, 0x7610, R11 ;  /* 0x00007610030b7816 */ /* 0x001fe2000000000b */
[----:B------:R-:W-:Y:S01]  /*160c0*/  FMUL R3, R217, R2 ;  /* 0x00000002d9037220 */ /* 0x000fe20000400000 */
[----:B------:R-:W-:Y:S01]  /*160d0*/  F2FP.BF16.F32.PACK_AB R10, RZ, R8 ;  /* 0x00000008ff0a723e */ /* 0x000fe200000010ff */
[----:B------:R-:W-:Y:S01]  /*160e0*/  FMUL R8, R218, R2 ;  /* 0x00000002da087220 */ /* 0x000fe20000400000 */
[C---:B------:R-:W-:Y:S01]  /*160f0*/  ISETP.GT.AND P0, PT, R0.reuse, 0x69, P2 ;  /* 0x000000690000780c */ /* 0x040fe20001704270 */
[----:B------:R0:W-:Y:S01]  /*16100*/  @P4 STG.E.U16 desc[UR36][R4.64+0xd2], R9 ;  /* 0x0000d20904004986 */ /* 0x0001e2000c101524 */
[----:B------:R-:W-:-:S02]  /*16110*/  ISETP.GT.AND P5, PT, R0, 0x70, P3 ;  /* 0x000000700000780c */ /* 0x000fc40001fa4270 */
[----:B------:R-:W-:-:S04]  /*16120*/  F2FP.BF16.F32.PACK_AB R8, RZ, R8 ;  /* 0x00000008ff08723e */ /* 0x000fc800000010ff */
[----:B-1----:R-:W-:Y:S02]  /*16130*/  PRMT R12, R8, 0x7610, R12 ;  /* 0x00007610080c7816 */ /* 0x002fe4000000000c */
[----:B0-----:R-:W-:Y:S01]  /*16140*/  F2FP.BF16.F32.PACK_AB R9, RZ, R3 ;  /* 0x00000003ff09723e */ /* 0x001fe200000010ff */
[-C--:B------:R-:W-:Y:S01]  /*16150*/  FMUL R3, R216, R2.reuse ;  /* 0x00000002d8037220 */ /* 0x080fe20000400000 */
[----:B------:R-:W-:Y:S01]  /*16160*/  FMUL R8, R215, R2 ;  /* 0x00000002d7087220 */ /* 0x000fe20000400000 */
[----:B------:R0:W-:Y:S03]  /*16170*/  @P1 STG.E.U16 desc[UR36][R6.64+0xd0], R10 ;  /* 0x0000d00a06001986 */ /* 0x0001e6000c101524 */
[----:B------:R-:W-:Y:S01]  /*16180*/  F2FP.BF16.F32.PACK_AB R3, RZ, R3 ;  /* 0x00000003ff03723e */ /* 0x000fe200000010ff */
[----:B------:R1:W-:Y:S01]  /*16190*/  @P0 STG.E.U16 desc[UR36][R6.64+0xd2], R11 ;  /* 0x0000d20b06000986 */ /* 0x0003e2000c101524 */
[----:B------:R-:W-:-:S02]  /*161a0*/  ISETP.GT.AND P1, PT, R0, 0x70, P2 ;  /* 0x000000700000780c */ /* 0x000fc40001724270 */
[----:B------:R-:W-:Y:S01]  /*161b0*/  F2FP.BF16.F32.PACK_AB R8, RZ, R8 ;  /* 0x00000008ff08723e */ /* 0x000fe200000010ff */
[----:B------:R2:W-:Y:S01]  /*161c0*/  @P5 STG.E.U16 desc[UR36][R4.64+0xe0], R12 ;  /* 0x0000e00c04005986 */ /* 0x0005e2000c101524 */
[----:B0-----:R-:W-:Y:S01]  /*161d0*/  PRMT R10, R9, 0x7610, R10 ;  /* 0x00007610090a7816 */ /* 0x001fe2000000000a */
[-C--:B------:R-:W-:Y:S01]  /*161e0*/  FMUL R9, R214, R2.reuse ;  /* 0x00000002d6097220 */ /* 0x080fe20000400000 */
[----:B-1----:R-:W-:Y:S01]  /*161f0*/  PRMT R11, R3, 0x7610, R11 ;  /* 0x00007610030b7816 */ /* 0x002fe2000000000b */
[----:B------:R-:W-:-:S03]  /*16200*/  FMUL R3, R213, R2 ;  /* 0x00000002d5037220 */ /* 0x000fc60000400000 */
[----:B------:R-:W-:Y:S02]  /*16210*/  F2FP.BF16.F32.PACK_AB R9, RZ, R9 ;  /* 0x00000009ff09723e */ /* 0x000fe400000010ff */
[----:B--2---:R-:W-:Y:S02]  /*16220*/  PRMT R12, R8, 0x7610, R12 ;  /* 0x00007610080c7816 */ /* 0x004fe4000000000c */
[----:B------:R-:W-:Y:S01]  /*16230*/  F2FP.BF16.F32.PACK_AB R8, RZ, R3 ;  /* 0x00000003ff08723e */ /* 0x000fe200000010ff */
[----:B------:R-:W-:Y:S01]  /*16240*/  FMUL R3, R212, R2 ;  /* 0x00000002d4037220 */ /* 0x000fe20000400000 */
[C---:B------:R-:W-:Y:S02]  /*16250*/  ISETP.GT.AND P4, PT, R0.reuse, 0x71, P2 ;  /* 0x000000710000780c */ /* 0x040fe40001784270 */
[----:B------:R-:W-:Y:S01]  /*16260*/  ISETP.GT.AND P5, PT, R0, 0x78, P3 ;  /* 0x000000780000780c */ /* 0x000fe20001fa4270 */
[----:B------:R0:W-:Y:S01]  /*16270*/  @P6 STG.E.U16 desc[UR36][R4.64+0xe2], R10 ;  /* 0x0000e20a04006986 */ /* 0x0001e2000c101524 */
[----:B------:R-:W-:-:S02]  /*16280*/  PRMT R13, R9, 0x7610, R13 ;  /* 0x00007610090d7816 */ /* 0x000fc4000000000d */
[----:B------:R-:W-:Y:S01]  /*16290*/  F2FP.BF16.F32.PACK_AB R9, RZ, R3 ;  /* 0x00000003ff09723e */ /* 0x000fe200000010ff */
[----:B------:R1:W-:Y:S01]  /*162a0*/  @P1 STG.E.U16 desc[UR36][R6.64+0xe0], R11 ;  /* 0x0000e00b06001986 */ /* 0x0003e2000c101524 */
[----:B------:R-:W-:Y:S01]  /*162b0*/  ISETP.GT.AND P0, PT, R0, 0x79, P3 ;  /* 0x000000790000780c */ /* 0x000fe20001f04270 */
[-C--:B------:R-:W-:Y:S01]  /*162c0*/  FMUL R3, R210, R2.reuse ;  /* 0x00000002d2037220 */ /* 0x080fe20000400000 */
[----:B------:R-:W-:Y:S02]  /*162d0*/  ISETP.GT.AND P1, PT, R0, 0x78, P2 ;  /* 0x000000780000780c */ /* 0x000fe40001724270 */
[----:B------:R-:W-:Y:S01]  /*162e0*/  PRMT R14, R8, 0x7610, R14 ;  /* 0x00007610080e7816 */ /* 0x000fe2000000000e */
[----:B------:R-:W-:Y:S01]  /*162f0*/  FMUL R8, R211, R2 ;  /* 0x00000002d3087220 */ /* 0x000fe20000400000 */
[----:B------:R-:W-:Y:S01]  /*16300*/  F2FP.BF16.F32.PACK_AB R3, RZ, R3 ;  /* 0x00000003ff03723e */ /* 0x000fe200000010ff */
[----:B------:R2:W-:Y:S01]  /*16310*/  @P4 STG.E.U16 desc[UR36][R6.64+0xe2], R12 ;  /* 0x0000e20c06004986 */ /* 0x0005e2000c101524 */
[----:B------:R-:W-:-:S02]  /*16320*/  ISETP.GT.AND P4, PT, R0, 0x79, P2 ;  /* 0x000000790000780c */ /* 0x000fc40001784270 */
[----:B0-----:R-:W-:Y:S01]  /*16330*/  F2FP.BF16.F32.PACK_AB R10, RZ, R8 ;  /* 0x00000008ff0a723e */ /* 0x001fe200000010ff */
[----:B------:R-:W-:Y:S01]  /*16340*/  @P5 STG.E.U16 desc[UR36][R4.64+0xf0], R13 ;  /* 0x0000f00d04005986 */ /* 0x000fe2000c101524 */
[----:B-1----:R-:W-:Y:S01]  /*16350*/  PRMT R11, R3, 0x7610, R11 ;  /* 0x00007610030b7816 */ /* 0x002fe2000000000b */
[-C--:B------:R-:W-:Y:S01]  /*16360*/  FMUL R3, R208, R2.reuse ;  /* 0x00000002d0037220 */ /* 0x080fe20000400000 */
[----:B------:R-:W-:Y:S01]  /*16370*/  FMUL R8, R209, R2 ;  /* 0x00000002d1087220 */ /* 0x000fe20000400000 */
[C---:B------:R-:W-:Y:S01]  /*16380*/  ISETP.GT.AND P5, PT, R0.reuse, 0x80, P3 ;  /* 0x000000800000780c */ /* 0x040fe20001fa4270 */
[----:B------:R-:W-:Y:S01]  /*16390*/  @P0 STG.E.U16 desc[UR36][R4.64+0xf2], R14 ;  /* 0x0000f20e04000986 */ /* 0x000fe2000c101524 */
[----:B------:R-:W-:-:S03]  /*163a0*/  ISETP.GT.AND P6, PT, R0, 0x81, P3 ;  /* 0x000000810000780c */ /* 0x000fc60001fc4270 */
[----:B------:R0:W-:Y:S01]  /*163b0*/  @P1 STG.E.U16 desc[UR36][R6.64+0xf0], R9 ;  /* 0x0000f00906001986 */ /* 0x0001e2000c101524 */
[----:B------:R-:W-:-:S04]  /*163c0*/  F2FP.BF16.F32.PACK_AB R8, RZ, R8 ;  /* 0x00000008ff08723e */ /* 0x000fc800000010ff */
[----:B--2---:R-:W-:Y:S01]  /*163d0*/  PRMT R12, R8, 0x7610, R12 ;  /* 0x00007610080c7816 */ /* 0x004fe2000000000c */
[-C--:B------:R-:W-:Y:S01]  /*163e0*/  FMUL R8, R206, R2.reuse ;  /* 0x00000002ce087220 */ /* 0x080fe20000400000 */
[----:B0-----:R-:W-:Y:S01]  /*163f0*/  F2FP.BF16.F32.PACK_AB R9, RZ, R3 ;  /* 0x00000003ff09723e */ /* 0x001fe200000010ff */
[----:B------:R-:W-:Y:S01]  /*16400*/  FMUL R3, R207, R2 ;  /* 0x00000002cf037220 */ /* 0x000fe20000400000 */
[----:B------:R0:W-:Y:S01]  /*16410*/  @P4 STG.E.U16 desc[UR36][R6.64+0xf2], R10 ;  /* 0x0000f20a06004986 */ /* 0x0001e2000c101524 */
[----:B------:R-:W-:-:S03]  /*16420*/  ISETP.GT.AND P0, PT, R0, 0x80, P2 ;  /* 0x000000800000780c */ /* 0x000fc60001704270 */
[----:B------:R-:W-:Y:S01]  /*16430*/  F2FP.BF16.F32.PACK_AB R3, RZ, R3 ;  /* 0x00000003ff03723e */ /* 0x000fe200000010ff */
[----:B------:R1:W-:Y:S01]  /*16440*/  @P5 STG.E.U16 desc[UR36][R4.64+0x100], R11 ;  /* 0x0001000b04005986 */ /* 0x0003e2000c101524 */
[----:B------:R-:W-:Y:S02]  /*16450*/  ISETP.GT.AND P1, PT, R0, 0x81, P2 ;  /* 0x000000810000780c */ /* 0x000fe40001724270 */
[----:B------:R-:W-:Y:S01]  /*16460*/  F2FP.BF16.F32.PACK_AB R8, RZ, R8 ;  /* 0x00000008ff08723e */ /* 0x000fe200000010ff */
[----:B------:R2:W-:Y:S01]  /*16470*/  @P6 STG.E.U16 desc[UR36][R4.64+0x102], R12 ;  /* 0x0001020c04006986 */ /* 0x0005e2000c101524 */
[----:B0-----:R-:W-:Y:S01]  /*16480*/  PRMT R10, R9, 0x7610, R10 ;  /* 0x00007610090a7816 */ /* 0x001fe2000000000a */
[-C--:B------:R-:W-:Y:S01]  /*16490*/  FMUL R9, R205, R2.reuse ;  /* 0x00000002cd097220 */ /* 0x080fe20000400000 */
[----:B-1----:R-:W-:Y:S01]  /*164a0*/  PRMT R11, R3, 0x7610, R11 ;  /* 0x00007610030b7816 */ /* 0x002fe2000000000b */
[----:B------:R-:W-:Y:S01]  /*164b0*/  FMUL R3, R204, R2 ;  /* 0x00000002cc037220 */ /* 0x000fe20000400000 */
[----:B------:R-:W-:-:S02]  /*164c0*/  ISETP.GT.AND P4, PT, R0, 0x88, P3 ;  /* 0x000000880000780c */ /* 0x000fc40001f84270 */
[----:B--2---:R-:W-:Y:S02]  /*164d0*/  PRMT R12, R8, 0x7610, R12 ;  /* 0x00007610080c7816 */ /* 0x004fe4000000000c */
[----:B------:R-:W-:Y:S01]  /*164e0*/  F2FP.BF16.F32.PACK_AB R8, RZ, R3 ;  /* 0x00000003ff08723e */ /* 0x000fe200000010ff */
[-C--:B------:R-:W-:Y:S01]  /*164f0*/  FMUL R3, R203, R2.reuse ;  /* 0x00000002cb037220 */ /* 0x080fe20000400000 */
[----:B------:R-:W-:Y:S02]  /*16500*/  F2FP.BF16.F32.PACK_AB R9, RZ, R9 ;  /* 0x00000009ff09723e */ /* 0x000fe400000010ff */
[C---:B------:R-:W-:Y:S01]  /*16510*/  ISETP.GT.AND P5, PT, R0.reuse, 0x89, P3 ;  /* 0x000000890000780c */ /* 0x040fe20001fa4270 */
[----:B------:R0:W-:Y:S01]  /*16520*/  @P0 STG.E.U16 desc[UR36][R6.64+0x100], R10 ;  /* 0x0001000a06000986 */ /* 0x0001e2000c101524 */
[----:B------:R-:W-:Y:S02]  /*16530*/  PRMT R13, R9, 0x7610, R13 ;  /* 0x00007610090d7816 */ /* 0x000fe4000000000d */
[----:B------:R-:W-:Y:S01]  /*16540*/  F2FP.BF16.F32.PACK_AB R9, RZ, R3 ;  /* 0x00000003ff09723e */ /* 0x000fe200000010ff */
[----:B------:R1:W-:Y:S01]  /*16550*/  @P1 STG.E.U16 desc[UR36][R6.64+0x102], R11 ;  /* 0x0001020b06001986 */ /* 0x0003e2000c101524 */
[C---:B------:R-:W-:Y:S01]  /*16560*/  ISETP.GT.AND P0, PT, R0.reuse, 0x88, P2 ;  /* 0x000000880000780c */ /* 0x040fe20001704270 */
[----:B------:R-:W-:Y:S01]  /*16570*/  FMUL R3, R201, R2 ;  /* 0x00000002c9037220 */ /* 0x000fe20000400000 */
[----:B------:R-:W-:-:S02]  /*16580*/  ISETP.GT.AND P1, PT, R0, 0x89, P2 ;  /* 0x000000890000780c */ /* 0x000fc40001724270 */
[----:B------:R-:W-:Y:S01]  /*16590*/  PRMT R14, R8, 0x7610, R14 ;  /* 0x00007610080e7816 */ /* 0x000fe2000000000e */
[----:B------:R-:W-:Y:S01]  /*165a0*/  FMUL R8, R202, R2 ;  /* 0x00000002ca087220 */ /* 0x000fe20000400000 */
[----:B------:R-:W-:Y:S01]  /*165b0*/  F2FP.BF16.F32.PACK_AB R3, RZ, R3 ;  /* 0x00000003ff03723e */ /* 0x000fe200000010ff */
[----:B------:R2:W-:Y:S01]  /*165c0*/  @P4 STG.E.U16 desc[UR36][R4.64+0x110], R12 ;  /* 0x0001100c04004986 */ /* 0x0005e2000c101524 */
[----:B------:R-:W-:Y:S02]  /*165d0*/  ISETP.GT.AND P4, PT, R0, 0x90, P3 ;  /* 0x000000900000780c */ /* 0x000fe40001f84270 */
        /* <DEDUP_REMOVED lines=9> */
[----:B------:R-:W-:Y:S02]  /*16670*/  F2FP.BF16.F32.PACK_AB R8, RZ, R8 ;  /* 0x00000008ff08723e */ /* 0x000fe400000010ff */
[----:B------:R-:W-:Y:S01]  /*16680*/  ISETP.GT.AND P1, PT, R0, 0x91, P2 ;  /* 0x000000910000780c */ /* 0x000fe20001724270 */
[----:B------:R1:W-:Y:S01]  /*16690*/  @P4 STG.E.U16 desc[UR36][R4.64+0x120], R10 ;  /* 0x0001200a04004986 */ /* 0x0003e2000c101524 */
[----:B--2---:R-:W-:Y:S01]  /*166a0*/  PRMT R12, R8, 0x7610, R12 ;  /* 0x00007610080c7816 */ /* 0x004fe2000000000c */
[-C--:B------:R-:W-:Y:S01]  /*166b0*/  FMUL R8, R197, R2.reuse ;  /* 0x00000002c5087220 */ /* 0x080fe20000400000 */
[----:B0-----:R-:W-:Y:S01]  /*166c0*/  F2FP.BF16.F32.PACK_AB R9, RZ, R3 ;  /* 0x00000003ff09723e */ /* 0x001fe200000010ff */
[----:B------:R-:W-:Y:S01]  /*166d0*/  FMUL R3, R198, R2 ;  /* 0x00000002c6037220 */ /* 0x000fe20000400000 */
[----:B------:R-:W-:Y:S01]  /*166e0*/  ISETP.GT.AND P4, PT, R0, 0x98, P3 ;  /* 0x000000980000780c */ /* 0x000fe20001f84270 */
[----:B------:R0:W-:Y:S03]  /*166f0*/  @P5 STG.E.U16 desc[UR36][R4.64+0x122], R11 ;  /* 0x0001220b04005986 */ /* 0x0001e6000c101524 */
[----:B------:R-:W-:-:S02]  /*16700*/  F2FP.BF16.F32.PACK_AB R3, RZ, R3 ;  /* 0x00000003ff03723e */ /* 0x000fc400000010ff */
[----:B-1----:R-:W-:Y:S01]  /*16710*/  PRMT R10, R9, 0x7610, R10 ;  /* 0x00007610090a7816 */ /* 0x002fe2000000000a */
[----:B------:R-:W-:Y:S01]  /*16720*/  FMUL R9, R196, R2 ;  /* 0x00000002c4097220 */ /* 0x000fe20000400000 */
[----:B------:R-:W-:Y:S01]  /*16730*/  F2FP.BF16.F32.PACK_AB R8, RZ, R8 ;  /* 0x00000008ff08723e */ /* 0x000fe200000010ff */
[----:B------:R1:W-:Y:S01]  /*16740*/  @P0 STG.E.U16 desc[UR36][R6.64+0x120], R12 ;  /* 0x0001200c06000986 */ /* 0x0003e2000c101524 */
[----:B0-----:R-:W-:Y:S01]  /*16750*/  PRMT R11, R3, 0x7610, R11 ;  /* 0x00007610030b7816 */ /* 0x001fe2000000000b */
[----:B------:R-:W-:Y:S01]  /*16760*/  FMUL R3, R195, R2 ;  /* 0x00000002c3037220 */ /* 0x000fe20000400000 */
[C---:B------:R-:W-:Y:S01]  /*16770*/  ISETP.GT.AND P5, PT, R0.reuse, 0x99, P3 ;  /* 0x000000990000780c */ /* 0x040fe20001fa4270 */
[----:B------:R0:W-:Y:S01]  /*16780*/  @P1 STG.E.U16 desc[UR36][R6.64+0x122], R10 ;  /* 0x0001220a06001986 */ /* 0x0001e2000c101524 */
[----:B------:R-:W-:Y:S02]  /*16790*/  ISETP.GT.AND P1, PT, R0, 0x98, P2 ;  /* 0x000000980000780c */ /* 0x000fe40001724270 */
[----:B------:R-:W-:-:S02]  /*167a0*/  F2FP.BF16.F32.PACK_AB R9, RZ, R9 ;  /* 0x00000009ff09723e */ /* 0x000fc400000010ff */
[----:B-1----:R-:W-:Y:S02]  /*167b0*/  PRMT R12, R8, 0x7610, R12 ;  /* 0x00007610080c7816 */ /* 0x002fe4000000000c */
[----:B------:R-:W-:Y:S01]  /*167c0*/  F2FP.BF16.F32.PACK_AB R8, RZ, R3 ;  /* 0x00000003ff08723e */ /* 0x000fe200000010ff */
[-C--:B------:R-:W-:Y:S01]  /*167d0*/  FMUL R3, R194, R2.reuse ;  /* 0x00000002c2037220 */ /* 0x080fe20000400000 */
[C---:B------:R-:W-:Y:S01]  /*167e0*/  ISETP.GT.AND P0, PT, R0.reuse, 0x99, P2 ;  /* 0x000000990000780c */ /* 0x040fe20001704270 */
[----:B------:R1:W-:Y:S01]  /*167f0*/  @P4 STG.E.U16 desc[UR36][R4.64+0x130], R11 ;  /* 0x0001300b04004986 */ /* 0x0003e2000c101524 */
[----:B------:R-:W-:Y:S02]  /*16800*/  ISETP.GT.AND P4, PT, R0, 0xa0, P3 ;  /* 0x000000a00000780c */ /* 0x000fe40001f84270 */
[----:B------:R-:W-:Y:S02]  /*16810*/  PRMT R13, R9, 0x7610, R13 ;  /* 0x00007610090d7816 */ /* 0x000fe4000000000d */
[----:B------:R-:W-:Y:S01]  /*16820*/  F2FP.BF16.F32.PACK_AB R9, RZ, R3 ;  /* 0x00000003ff09723e */ /* 0x000fe200000010ff */
[-C--:B------:R-:W-:Y:S01]  /*16830*/  FMUL R3, R192, R2.reuse ;  /* 0x00000002c0037220 */ /* 0x080fe20000400000 */
[----:B------:R-:W-:Y:S01]  /*16840*/  PRMT R14, R8, 0x7610, R14 ;  /* 0x00007610080e7816 */ /* 0x000fe2000000000e */
[----:B------:R-:W-:Y:S01]  /*16850*/  FMUL R8, R193, R2 ;  /* 0x00000002c1087220 */ /* 0x000fe20000400000 */
[----:B------:R2:W-:Y:S01]  /*16860*/  @P5 STG.E.U16 desc[UR36][R4.64+0x132], R12 ;  /* 0x0001320c04005986 */ /* 0x0005e2000c101524 */
[----:B------:R-:W-:-:S02]  /*16870*/  ISETP.GT.AND P5, PT, R0, 0xa1, P3 ;  /* 0x000000a10000780c */ /* 0x000fc40001fa4270 */
[----:B------:R-:W-:Y:S01]  /*16880*/  F2FP.BF16.F32.PACK_AB R3, RZ, R3 ;  /* 0x00000003ff03723e */ /* 0x000fe200000010ff */
[----:B------:R-:W-:Y:S01]  /*16890*/  @P1 STG.E.U16 desc[UR36][R6.64+0x130], R13 ;  /* 0x0001300d06001986 */ /* 0x000fe2000c101524 */
[----:B0-----:R-:W-:Y:S01]  /*168a0*/  F2FP.BF16.F32.PACK_AB R10, RZ, R8 ;  /* 0x00000008ff0a723e */ /* 0x001fe200000010ff */
[-C--:B------:R-:W-:Y:S01]  /*168b0*/  FMUL R8, R191, R2.reuse ;  /* 0x00000002bf087220 */ /* 0x080fe20000400000 */
[----:B-1----:R-:W-:Y:S01]  /*168c0*/  PRMT R11, R3, 0x7610, R11 ;  /* 0x00007610030b7816 */ /* 0x002fe2000000000b */
[----:B------:R-:W-:Y:S01]  /*168d0*/  @P0 STG.E.U16 desc[UR36][R6.64+0x132], R14 ;  /* 0x0001320e06000986 */ /* 0x000fe2000c101524 */
[----:B------:R-:W-:Y:S01]  /*168e0*/  ISETP.GT.AND P0, PT, R0, 0xa0, P2 ;  /* 0x000000a00000780c */ /* 0x000fe20001704270 */
[----:B------:R-:W-:Y:S01]  /*168f0*/  FMUL R3, R190, R2 ;  /* 0x00000002be037220 */ /* 0x000fe20000400000 */
[C---:B------:R-:W-:Y:S01]  /*16900*/  ISETP.GT.AND P1, PT, R0.reuse, 0xa1, P2 ;  /* 0x000000a10000780c */ /* 0x040fe20001724270 */
[----:B------:R0:W-:Y:S01]  /*16910*/  @P4 STG.E.U16 desc[UR36][R4.64+0x140], R9 ;  /* 0x0001400904004986 */ /* 0x0001e2000c101524 */
[----:B------:R-:W-:-:S02]  /*16920*/  ISETP.GT.AND P4, PT, R0, 0xa8, P3 ;  /* 0x000000a80000780c */ /* 0x000fc40001f84270 */
[----:B------:R-:W-:Y:S01]  /*16930*/  F2FP.BF16.F32.PACK_AB R8, RZ, R8 ;  /* 0x00000008ff08723e */ /* 0x000fe200000010ff */
[----:B------:R1:W-:Y:S03]  /*16940*/  @P5 STG.E.U16 desc[UR36][R4.64+0x142], R10 ;  /* 0x0001420a04005986 */ /* 0x0003e6000c101524 */
[----:B--2---:R-:W-:Y:S02]  /*16950*/  PRMT R12, R8, 0x7610, R12 ;  /* 0x00007610080c7816 */ /* 0x004fe4000000000c */
[----:B0-----:R-:W-:Y:S01]  /*16960*/  F2FP.BF16.F32.PACK_AB R9, RZ, R3 ;  /* 0x00000003ff09723e */ /* 0x001fe200000010ff */
[-C--:B------:R-:W-:Y:S01]  /*16970*/  FMUL R3, R189, R2.reuse ;  /* 0x00000002bd037220 */ /* 0x080fe20000400000 */
[-C--:B------:R-:W-:Y:S02]  /*16980*/  FMUL R8, R188, R2.reuse ;  /* 0x00000002bc087220 */ /* 0x080fe40000400000 */
[----:B-1----:R-:W-:Y:S01]  /*16990*/  PRMT R10, R9, 0x7610, R10 ;  /* 0x00007610090a7816 */ /* 0x002fe2000000000a */
[----:B------:R0:W-:Y:S01]  /*169a0*/  @P0 STG.E.U16 desc[UR36][R6.64+0x140], R11 ;  /* 0x0001400b06000986 */ /* 0x0001e2000c101524 */
[----:B------:R-:W-:Y:S01]  /*169b0*/  F2FP.BF16.F32.PACK_AB R3, RZ, R3 ;  /* 0x00000003ff03723e */ /* 0x000fe200000010ff */
[----:B------:R-:W-:Y:S01]  /*169c0*/  FMUL R9, R187, R2 ;  /* 0x00000002bb097220 */ /* 0x000fe20000400000 */
[C---:B------:R-:W-:Y:S01]  /*169d0*/  ISETP.GT.AND P5, PT, R0.reuse, 0xa9, P3 ;  /* 0x000000a90000780c */ /* 0x040fe20001fa4270 */
[----:B------:R1:W-:Y:S01]  /*169e0*/  @P1 STG.E.U16 desc[UR36][R6.64+0x142], R12 ;  /* 0x0001420c06001986 */ /* 0x0003e2000c101524 */
[----:B------:R-:W-:-:S03]  /*169f0*/  ISETP.GT.AND P1, PT, R0, 0xa8, P2 ;  /* 0x000000a80000780c */ /* 0x000fc60001724270 */
[----:B------:R-:W-:Y:S01]  /*16a00*/  @P4 STG.E.U16 desc[UR36][R4.64+0x150], R10 ;  /* 0x0001500a04004986 */ /* 0x000fe2000c101524 */
[----:B------:R-:W-:Y:S02]  /*16a10*/  ISETP.GT.AND P4, PT, R0, 0xa9, P2 ;  /* 0x000000a90000780c */ /* 0x000fe40001784270 */
[----:B------:R-:W-:Y:S02]  /*16a20*/  F2FP.BF16.F32.PACK_AB R8, RZ, R8 ;  /* 0x00000008ff08723e */ /* 0x000fe400000010ff */
[----:B0-----:R-:W-:Y:S01]  /*16a30*/  PRMT R11, R3, 0x7610, R11 ;  /* 0x00007610030b7816 */ /* 0x001fe2000000000b */
[-C--:B------:R-:W-:Y:S01]  /*16a40*/  FMUL R3, R186, R2.reuse ;  /* 0x00000002ba037220 */ /* 0x080fe20000400000 */
[----:B------:R-:W-:Y:S02]  /*16a50*/  F2FP.BF16.F32.PACK_AB R9, RZ, R9 ;  /* 0x00000009ff09723e */ /* 0x000fe400000010ff */
[----:B-1----:R-:W-:Y:S02]  /*16a60*/  PRMT R12, R8, 0x7610, R12 ;  /* 0x00007610080c7816 */ /* 0x002fe4000000000c */
[----:B------:R-:W-:Y:S01]  /*16a70*/  F2FP.BF16.F32.PACK_AB R8, RZ, R3 ;  /* 0x00000003ff08723e */ /* 0x000fe200000010ff */
[----:B------:R-:W-:Y:S01]  /*16a80*/  FMUL R3, R185, R2 ;  /* 0x00000002b9037220 */ /* 0x000fe20000400000 */
[----:B------:R-:W-:Y:S01]  /*16a90*/  PRMT R13, R9, 0x7610, R13 ;  /* 0x00007610090d7816 */ /* 0x000fe2000000000d */
[----:B------:R0:W-:Y:S01]  /*16aa0*/  @P5 STG.E.U16 desc[UR36][R4.64+0x152], R11 ;  /* 0x0001520b04005986 */ /* 0x0001e2000c101524 */
[----:B------:R-:W-:-:S02]  /*16ab0*/  ISETP.GT.AND P0, PT, R0, 0xb0, P3 ;  /* 0x000000b00000780c */ /* 0x000fc40001f04270 */
        /* <DEDUP_REMOVED lines=26> */
[----:B------:R-:W-:Y:S02]  /*16c60*/  ISETP.GT.AND P1, PT, R0, 0xb8, P2 ;  /* 0x000000b80000780c */ /* 0x000fe40001724270 */
[----:B------:R-:W-:Y:S02]  /*16c70*/  F2FP.BF16.F32.PACK_AB R8, RZ, R8 ;  /* 0x00000008ff08723e */ /* 0x000fe400000010ff */
[----:B0-----:R-:W-:Y:S01]  /*16c80*/  PRMT R10, R9, 0x7610, R10 ;  /* 0x00007610090a7816 */ /* 0x001fe2000000000a */
[-C--:B------:R-:W-:Y:S01]  /*16c90*/  FMUL R9, R178, R2.reuse ;  /* 0x00000002b2097220 */ /* 0x080fe20000400000 */
[----:B-1----:R-:W-:Y:S01]  /*16ca0*/  PRMT R11, R3, 0x7610, R11 ;  /* 0x00007610030b7816 */ /* 0x002fe2000000000b */
[----:B------:R-:W-:Y:S01]  /*16cb0*/  FMUL R3, R177, R2 ;  /* 0x00000002b1037220 */ /* 0x000fe20000400000 */
[----:B------:R0:W-:Y:S02]  /*16cc0*/  @P5 STG.E.U16 desc[UR36][R4.64+0x170], R12 ;  /* 0x0001700c04005986 */ /* 0x0001e4000c101524 */
[----:B------:R-:W-:-:S02]  /*16cd0*/  F2FP.BF16.F32.PACK_AB R9, RZ, R9 ;  /* 0x00000009ff09723e */ /* 0x000fc400000010ff */
[C---:B------:R-:W-:Y:S02]  /*16ce0*/  ISETP.GT.AND P4, PT, R0.reuse, 0xb9, P2 ;  /* 0x000000b90000780c */ /* 0x040fe40001784270 */
[----:B------:R-:W-:Y:S02]  /*16cf0*/  ISETP.GT.AND P5, PT, R0, 0xc0, P3 ;  /* 0x000000c00000780c */ /* 0x000fe40001fa4270 */
[----:B0-----:R-:W-:Y:S02]  /*16d00*/  PRMT R12, R8, 0x7610, R12 ;  /* 0x00007610080c7816 */ /* 0x001fe4000000000c */
[----:B------:R-:W-:Y:S01]  /*16d10*/  F2FP.BF16.F32.PACK_AB R8, RZ, R3 ;  /* 0x00000003ff08723e */ /* 0x000fe200000010ff */
[----:B------:R-:W-:Y:S01]  /*16d20*/  FMUL R3, R176, R2 ;  /* 0x00000002b0037220 */ /* 0x000fe20000400000 */
[----:B------:R-:W-:Y:S01]  /*16d30*/  PRMT R13, R9, 0x7610, R13 ;  /* 0x00007610090d7816 */ /* 0x000fe2000000000d */
[----:B------:R0:W-:Y:S01]  /*16d40*/  @P6 STG.E.U16 desc[UR36][R4.64+0x172], R10 ;  /* 0x0001720a04006986 */ /* 0x0001e2000c101524 */
[----:B------:R-:W-:-:S02]  /*16d50*/  ISETP.GT.AND P0, PT, R0, 0xc1, P3 ;  /* 0x000000c10000780c */ /* 0x000fc40001f04270 */
[----:B------:R-:W-:Y:S01]  /*16d60*/  F2FP.BF16.F32.PACK_AB R9, RZ, R3 ;  /* 0x00000003ff09723e */ /* 0x000fe200000010ff */
[----:B------:R1:W-:Y:S01]  /*16d70*/  @P1 STG.E.U16 desc[UR36][R6.64+0x170], R11 ;  /* 0x0001700b06001986 */ /* 0x0003e2000c101524 */
[-C--:B------:R-:W-:Y:S01]  /*16d80*/  FMUL R3, R174, R2.reuse ;  /* 0x00000002ae037220 */ /* 0x080fe20000400000 */
[----:B------:R-:W-:Y:S02]  /*16d90*/  ISETP.GT.AND P1, PT, R0, 0xc0, P2 ;  /* 0x000000c00000780c */ /* 0x000fe40001724270 */
        /* <DEDUP_REMOVED lines=40> */
[C---:B------:R-:W-:Y:S01]  /*17020*/  ISETP.GT.AND P0, PT, R0.reuse, 0xd0, P2 ;  /* 0x000000d00000780c */ /* 0x040fe20001704270 */
        /* <DEDUP_REMOVED lines=11> */
[----:B------:R-:W-:Y:S01]  /*170e0*/  ISETP.GT.AND P5, PT, R0, 0xd9, P3 ;  /* 0x000000d90000780c */ /* 0x000fe20001fa4270 */
[----:B------:R-:W-:Y:S01]  /*170f0*/  FMUL R8, R164, R2 ;  /* 0x00000002a4087220 */ /* 0x000fe20000400000 */
[----:B------:R-:W-:Y:S01]  /*17100*/  @P0 STG.E.U16 desc[UR36][R6.64+0x1a0], R14 ;  /* 0x0001a00e06000986 */ /* 0x000fe2000c101524 */
[----:B------:R-:W-:-:S03]  /*17110*/  ISETP.GT.AND P0, PT, R0, 0xd8, P2 ;  /* 0x000000d80000780c */ /* 0x000fc60001704270 */
[----:B------:R0:W-:Y:S01]  /*17120*/  @P1 STG.E.U16 desc[UR36][R6.64+0x1a2], R9 ;  /* 0x0001a20906001986 */ /* 0x0001e2000c101524 */
[----:B------:R-:W-:Y:S02]  /*17130*/  F2FP.BF16.F32.PACK_AB R8, RZ, R8 ;  /* 0x00000008ff08723e */ /* 0x000fe400000010ff */
[----:B------:R-:W-:Y:S02]  /*17140*/  ISETP.GT.AND P1, PT, R0, 0xd9, P2 ;  /* 0x000000d90000780c */ /* 0x000fe40001724270 */
        /* <DEDUP_REMOVED lines=16> */
[----:B------:R1:W-:Y:S01]  /*17250*/  @P1 STG.E.U16 desc[UR36][R6.64+0x1b2], R10 ;  /* 0x0001b20a06001986 */ /* 0x0003e2000c101524 */
[C---:B------:R-:W-:Y:S02]  /*17260*/  ISETP.GT.AND P1, PT, R0.reuse, 0xe0, P2 ;  /* 0x000000e00000780c */ /* 0x040fe40001724270 */
[----:B------:R-:W-:Y:S02]  /*17270*/  ISETP.GT.AND P0, PT, R0, 0xe1, P2 ;  /* 0x000000e10000780c */ /* 0x000fe40001704270 */
[----:B0-----:R-:W-:Y:S02]  /*17280*/  PRMT R12, R8, 0x7610, R12 ;  /* 0x00007610080c7816 */ /* 0x001fe4000000000c */
[----:B------:R-:W-:Y:S01]  /*17290*/  F2FP.BF16.F32.PACK_AB R8, RZ, R3 ;  /* 0x00000003ff08723e */ /* 0x000fe200000010ff */
[----:B------:R-:W-:Y:S01]  /*172a0*/  FMUL R3, R157, R2 ;  /* 0x000000029d037220 */ /* 0x000fe20000400000 */
[----:B------:R0:W-:Y:S01]  /*172b0*/  @P4 STG.E.U16 desc[UR36][R4.64+0x1c0], R11 ;  /* 0x0001c00b04004986 */ /* 0x0001e2000c101524 */
[----:B-1----:R-:W-:-:S02]  /*172c0*/  PRMT R10, R9, 0x7610, R10 ;  /* 0x00007610090a7816 */ /* 0x002fc4000000000a */
[----:B------:R-:W-:Y:S01]  /*172d0*/  PRMT R13, R8, 0x7610, R13 ;  /* 0x00007610080d7816 */ /* 0x000fe2000000000d */
[----:B------:R-:W-:Y:S01]  /*172e0*/  @P5 STG.E.U16 desc[UR36][R4.64+0x1c2], R12 ;  /* 0x0001c20c04005986 */ /* 0x000fe2000c101524 */
[-C--:B------:R-:W-:Y:S01]  /*172f0*/  FMUL R8, R156, R2.reuse ;  /* 0x000000029c087220 */ /* 0x080fe20000400000 */
[C---:B------:R-:W-:Y:S02]  /*17300*/  ISETP.GT.AND P4, PT, R0.reuse, 0xe8, P3 ;  /* 0x000000e80000780c */ /* 0x040fe40001f84270 */
[----:B------:R-:W-:Y:S01]  /*17310*/  F2FP.BF16.F32.PACK_AB R9, RZ, R3 ;  /* 0x00000003ff09723e */ /* 0x000fe200000010ff */
[----:B------:R-:W-:Y:S01]  /*17320*/  FMUL R3, R155, R2 ;  /* 0x000000029b037220 */ /* 0x000fe20000400000 */
[C---:B------:R-:W-:Y:S02]  /*17330*/  ISETP.GT.AND P5, PT, R0.reuse, 0xe9, P3 ;  /* 0x000000e90000780c */ /* 0x040fe40001fa4270 */
[----:B------:R-:W-:Y:S02]  /*17340*/  ISETP.GT.AND P6, PT, R0, 0xe8, P2 ;  /* 0x000000e80000780c */ /* 0x000fe400017c4270 */
[----:B------:R-:W-:Y:S01]  /*17350*/  F2FP.BF16.F32.PACK_AB R8, RZ, R8 ;  /* 0x00000008ff08723e */ /* 0x000fe200000010ff */
[----:B------:R1:W-:Y:S01]  /*17360*/  @P1 STG.E.U16 desc[UR36][R6.64+0x1c0], R10 ;  /* 0x0001c00a06001986 */ /* 0x0003e2000c101524 */
[----:B------:R-:W-:-:S02]  /*17370*/  F2FP.BF16.F32.PACK_AB R3, RZ, R3 ;  /* 0x00000003ff03723e */ /* 0x000fc400000010ff */
[C---:B------:R-:W-:Y:S01]  /*17380*/  ISETP.GT.AND P1, PT, R17.reuse, 0x80, PT ;  /* 0x000000801100780c */ /* 0x040fe20003f24270 */
[----:B------:R2:W-:Y:S01]  /*17390*/  @P0 STG.E.U16 desc[UR36][R6.64+0x1c2], R13 ;  /* 0x0001c20d06000986 */ /* 0x0005e2000c101524 */
[----:B------:R-:W-:Y:S02]  /*173a0*/  ISETP.GT.AND P0, PT, R17, 0x88, PT ;  /* 0x000000881100780c */ /* 0x000fe40003f04270 */
[----:B0-----:R-:W-:Y:S02]  /*173b0*/  PRMT R11, R8, 0x7610, R11 ;  /* 0x00007610080b7816 */ /* 0x001fe4000000000b */
[----:B------:R-:W-:Y:S02]  /*173c0*/  PRMT R17, R3, 0x7610, R17 ;  /* 0x0000761003117816 */ /* 0x000fe40000000011 */
[----:B-1----:R-:W-:Y:S01]  /*173d0*/  PRMT R10, R9, 0x7610, R10 ;  /* 0x00007610090a7816 */ /* 0x002fe2000000000a */
[----:B------:R-:W-:-:S04]  /*173e0*/  FMUL R3, R154, R2 ;  /* 0x000000029a037220 */ /* 0x000fc80000400000 */
[----:B------:R-:W-:Y:S01]  /*173f0*/  @P4 STG.E.U16 desc[UR36][R4.64+0x1d0], R10 ;  /* 0x0001d00a04004986 */ /* 0x000fe2000c101524 */
[----:B------:R-:W-:-:S03]  /*17400*/  ISETP.GT.AND P4, PT, R0, 0xe9, P2 ;  /* 0x000000e90000780c */ /* 0x000fc60001784270 */
[----:B------:R0:W-:Y:S01]  /*17410*/  @P5 STG.E.U16 desc[UR36][R4.64+0x1d2], R11 ;  /* 0x0001d20b04005986 */ /* 0x0001e2000c101524 */
[----:B------:R-:W-:-:S03]  /*17420*/  ISETP.GT.AND P5, PT, R0, 0xf0, P3 ;  /* 0x000000f00000780c */ /* 0x000fc60001fa4270 */
[----:B------:R-:W-:Y:S01]  /*17430*/  @P6 STG.E.U16 desc[UR36][R6.64+0x1d0], R17 ;  /* 0x0001d01106006986 */ /* 0x000fe2000c101524 */
[----:B------:R-:W-:Y:S01]  /*17440*/  ISETP.GT.AND P6, PT, R0, 0xf1, P3 ;  /* 0x000000f10000780c */ /* 0x000fe20001fc4270 */
[-C--:B------:R-:W-:Y:S01]  /*17450*/  FMUL R8, R153, R2.reuse ;  /* 0x0000000299087220 */ /* 0x080fe20000400000 */
[----:B------:R-:W-:Y:S01]  /*17460*/  FMUL R9, R152, R2 ;  /* 0x0000000298097220 */ /* 0x000fe20000400000 */
[----:B--2---:R-:W-:-:S03]  /*17470*/  F2FP.BF16.F32.PACK_AB R13, RZ, R3 ;  /* 0x00000003ff0d723e */ /* 0x004fc600000010ff */
[----:B------:R-:W-:Y:S02]  /*17480*/  F2FP.BF16.F32.PACK_AB R14, RZ, R8 ;  /* 0x00000008ff0e723e */ /* 0x000fe400000010ff */
[----:B------:R-:W-:Y:S01]  /*17490*/  F2FP.BF16.F32.PACK_AB R15, RZ, R9 ;  /* 0x00000009ff0f723e */ /* 0x000fe200000010ff */
[----:B------:R-:W-:Y:S01]  /*174a0*/  @P4 STG.E.U16 desc[UR36][R6.64+0x1d2], R13 ;  /* 0x0001d20d06004986 */ /* 0x000fe2000c101524 */
[----:B------:R-:W-:-:S03]  /*174b0*/  ISETP.GT.AND P4, PT, R0, 0xf1, P2 ;  /* 0x000000f10000780c */ /* 0x000fc60001784270 */
[----:B------:R-:W-:Y:S04]  /*174c0*/  @P5 STG.E.U16 desc[UR36][R4.64+0x1e0], R14 ;  /* 0x0001e00e04005986 */ /* 0x000fe8000c101524 */
[----:B------:R-:W-:Y:S01]  /*174d0*/  @P6 STG.E.U16 desc[UR36][R4.64+0x1e2], R15 ;  /* 0x0001e20f04006986 */ /* 0x000fe2000c101524 */
[----:B------:R-:W-:Y:S01]  /*174e0*/  ISETP.GT.AND P6, PT, R0, 0xf0, P2 ;  /* 0x000000f00000780c */ /* 0x000fe200017c4270 */
[-C--:B0-----:R-:W-:Y:S01]  /*174f0*/  FMUL R11, R23, R2.reuse ;  /* 0x00000002170b7220 */ /* 0x081fe20000400000 */
[----:B------:R-:W-:-:S04]  /*17500*/  FMUL R12, R22, R2 ;  /* 0x00000002160c7220 */ /* 0x000fc80000400000 */
[----:B------:R-:W-:Y:S02]  /*17510*/  F2FP.BF16.F32.PACK_AB R11, RZ, R11 ;  /* 0x0000000bff0b723e */ /* 0x000fe400000010ff */
[----:B------:R-:W-:Y:S02]  /*17520*/  F2FP.BF16.F32.PACK_AB R12, RZ, R12 ;  /* 0x0000000cff0c723e */ /* 0x000fe400000010ff */
[C---:B------:R-:W-:Y:S02]  /*17530*/  ISETP.GT.AND P5, PT, R0.reuse, 0xf8, P3 ;  /* 0x000000f80000780c */ /* 0x040fe40001fa4270 */
[----:B------:R-:W-:Y:S01]  /*17540*/  ISETP.GT.AND P3, PT, R0, 0xf9, P3 ;  /* 0x000000f90000780c */ /* 0x000fe20001f64270 */
[----:B------:R-:W-:Y:S01]  /*17550*/  @P6 STG.E.U16 desc[UR36][R6.64+0x1e0], R11 ;  /* 0x0001e00b06006986 */ /* 0x000fe2000c101524 */
[----:B------:R-:W-:-:S03]  /*17560*/  FMUL R10, R21, R2 ;  /* 0x00000002150a7220 */ /* 0x000fc60000400000 */
[----:B------:R0:W-:Y:S01]  /*17570*/  @P4 STG.E.U16 desc[UR36][R6.64+0x1e2], R12 ;  /* 0x0001e20c06004986 */ /* 0x0001e2000c101524 */
[----:B------:R-:W-:Y:S01]  /*17580*/  ISETP.GT.AND P4, PT, R0, 0xf8, P2 ;  /* 0x000000f80000780c */ /* 0x000fe20001784270 */
[-C--:B------:R-:W-:Y:S01]  /*17590*/  FMUL R9, R20, R2.reuse ;  /* 0x0000000214097220 */ /* 0x080fe20000400000 */
[-C--:B------:R-:W-:Y:S01]  /*175a0*/  FMUL R8, R18, R2.reuse ;  /* 0x0000000212087220 */ /* 0x080fe20000400000 */
[----:B------:R-:W-:Y:S01]  /*175b0*/  FMUL R3, R19, R2 ;  /* 0x0000000213037220 */ /* 0x000fe20000400000 */
[----:B------:R-:W-:Y:S02]  /*175c0*/  F2FP.BF16.F32.PACK_AB R10, RZ, R10 ;  /* 0x0000000aff0a723e */ /* 0x000fe400000010ff */
[----:B------:R-:W-:Y:S02]  /*175d0*/  ISETP.GT.AND P2, PT, R0, 0xf9, P2 ;  /* 0x000000f90000780c */ /* 0x000fe40001744270 */
[----:B------:R-:W-:Y:S02]  /*175e0*/  F2FP.BF16.F32.PACK_AB R9, RZ, R9 ;  /* 0x00000009ff09723e */ /* 0x000fe400000010ff */
[----:B------:R-:W-:-:S02]  /*175f0*/  F2FP.BF16.F32.PACK_AB R8, RZ, R8 ;  /* 0x00000008ff08723e */ /* 0x000fc400000010ff */
[----:B------:R-:W-:Y:S01]  /*17600*/  F2FP.BF16.F32.PACK_AB R3, RZ, R3 ;  /* 0x00000003ff03723e */ /* 0x000fe200000010ff */
[----:B------:R-:W-:Y:S01]  /*17610*/  @P5 STG.E.U16 desc[UR36][R4.64+0x1f0], R10 ;  /* 0x0001f00a04005986 */ /* 0x000fe2000c101524 */
[----:B0-----:R-:W-:Y:S01]  /*17620*/  PRMT R12, R8, 0x7610, R12 ;  /* 0x00007610080c7816 */ /* 0x001fe2000000000c */
[----:B------:R-:W-:Y:S01]  /*17630*/  @P4 IMAD.MOV.U32 R8, RZ, RZ, R6 ;  /* 0x000000ffff084224 */ /* 0x000fe200078e0006 */
[----:B------:R-:W-:Y:S01]  /*17640*/  PRMT R11, R3, 0x7610, R11 ;  /* 0x00007610030b7816 */ /* 0x000fe2000000000b */
[----:B------:R0:W-:Y:S01]  /*17650*/  @P3 STG.E.U16 desc[UR36][R4.64+0x1f2], R9 ;  /* 0x0001f20904003986 */ /* 0x0001e2000c101524 */
[----:B------:R-:W-:Y:S02]  /*17660*/  USHF.L.U32 UR12, UR8, 0x8, URZ ;  /* 0x00000008080c7899 */ /* 0x000fe4000800063f */
[----:B------:R-:W-:Y:S01]  /*17670*/  USHF.L.U64.HI UR11, UR8, 0x8, UR9 ;  /* 0x00000008080b7899 */ /* 0x000fe20008010209 */
[----:B0-----:R-:W-:-:S03]  /*17680*/  @P4 IMAD.MOV.U32 R9, RZ, RZ, R7 ;  /* 0x000000ffff094224 */ /* 0x001fc600078e0007 */
[----:B------:R-:W-:Y:S02]  /*17690*/  IMAD.U32 R3, RZ, RZ, UR12 ;  /* 0x0000000cff037e24 */ /* 0x000fe4000f8e00ff */
[----:B------:R0:W-:Y:S01]  /*176a0*/  @P4 STG.E.U16 desc[UR36][R8.64+0x1f0], R11 ;  /* 0x0001f00b08004986 */ /* 0x0001e2000c101524 */
[C---:B------:R-:W-:Y:S02]  /*176b0*/  ISETP.GT.AND P3, PT, R0.reuse, RZ, P1 ;  /* 0x000000ff0000720c */ /* 0x040fe40000f64270 */
[----:B------:R-:W-:Y:S01]  /*176c0*/  ISETP.GT.AND P4, PT, R0, 0x1, P1 ;  /* 0x000000010000780c */ /* 0x000fe20000f84270 */
[-C--:B------:R-:W-:Y:S01]  /*176d0*/  FMUL R24, R24, R2.reuse ;  /* 0x0000000218187220 */ /* 0x080fe20000400000 */
[----:B------:R-:W-:Y:S01]  /*176e0*/  FMUL R25, R25, R2 ;  /* 0x0000000219197220 */ /* 0x000fe20000400000 */
[----:B0-----:R-:W-:Y:S01]  /*176f0*/  @P2 MOV R8, R6 ;  /* 0x0000000600082202 */ /* 0x001fe20000000f00 */
[----:B------:R-:W-:Y:S02]  /*17700*/  @P2 IMAD.MOV.U32 R9, RZ, RZ, R7 ;  /* 0x000000ffff092224 */ /* 0x000fe400078e0007 */
[----:B------:R-:W-:-:S03]  /*17710*/  IMAD.U32 R7, RZ, RZ, UR11 ;  /* 0x0000000bff077e24 */ /* 0x000fc6000f8e00ff */
[----:B------:R0:W-:Y:S01]  /*17720*/  @P2 STG.E.U16 desc[UR36][R8.64+0x1f2], R12 ;  /* 0x0001f20c08002986 */ /* 0x0001e2000c101524 */
[C---:B------:R-:W-:Y:S02]  /*17730*/  IADD3 R6, P2, P6, R4.reuse, UR5, R3 ;  /* 0x0000000504067c10 */ /* 0x040fe4000fe5e003 */
[----:B------:R-:W-:Y:S02]  /*17740*/  IADD3 R4, P5, R4, UR12, RZ ;  /* 0x0000000c04047c10 */ /* 0x000fe4000ffbe0ff */
[C---:B------:R-:W-:Y:S02]  /*17750*/  IADD3.X R7, R5.reuse, UR4, R7, P2, P6 ;  /* 0x0000000405077c10 */ /* 0x040fe400097ec407 */
[----:B------:R-:W-:Y:S02]  /*17760*/  F2FP.BF16.F32.PACK_AB R24, RZ, R24 ;  /* 0x00000018ff18723e */ /* 0x000fe400000010ff */
[----:B------:R-:W-:Y:S02]  /*17770*/  IADD3.X R5, R5, UR11, RZ, P5, !PT ;  /* 0x0000000b05057c10 */ /* 0x000fe4000affe4ff */
[----:B------:R-:W-:-:S02]  /*17780*/  F2FP.BF16.F32.PACK_AB R25, RZ, R25 ;  /* 0x00000019ff19723e */ /* 0x000fc400000010ff */
[C---:B------:R-:W-:Y:S01]  /*17790*/  ISETP.GT.AND P2, PT, R0.reuse, RZ, P0 ;  /* 0x000000ff0000720c */ /* 0x040fe20000744270 */
[----:B------:R-:W-:Y:S01]  /*177a0*/  @P3 STG.E.U16 desc[UR36][R4.64], R24 ;  /* 0x0000001804003986 */ /* 0x000fe2000c101524 */
[----:B------:R-:W-:Y:S01]  /*177b0*/  ISETP.GT.AND P3, PT, R0, 0x1, P0 ;  /* 0x000000010000780c */ /* 0x000fe20000764270 */
[-C--:B------:R-:W-:Y:S02]  /*177c0*/  FMUL R26, R26, R2.reuse ;  /* 0x000000021a1a7220 */ /* 0x080fe40000400000 */
[----:B------:R-:W-:Y:S01]  /*177d0*/  @P4 STG.E.U16 desc[UR36][R4.64+0x2], R25 ;  /* 0x0000021904004986 */ /* 0x000fe2000c101524 */
[----:B------:R-:W-:Y:S01]  /*177e0*/  ISETP.GT.AND P4, PT, R0, 0x8, P1 ;  /* 0x000000080000780c */ /* 0x000fe20000f84270 */
[-C--:B------:R-:W-:Y:S01]  /*177f0*/  FMUL R27, R27, R2.reuse ;  /* 0x000000021b1b7220 */ /* 0x080fe20000400000 */
[----:B0-----:R-:W-:Y:S01]  /*17800*/  IADD3 R8, P5, R4, UR5, RZ ;  /* 0x0000000504087c10 */ /* 0x001fe2000ffbe0ff */
[----:B------:R-:W-:Y:S01]  /*17810*/  FMUL R28, R28, R2 ;  /* 0x000000021c1c7220 */ /* 0x000fe20000400000 */
[----:B------:R-:W-:-:S02]  /*17820*/  F2FP.BF16.F32.PACK_AB R26, RZ, R26 ;  /* 0x0000001aff1a723e */ /* 0x000fc400000010ff */
[----:B------:R-:W-:Y:S02]  /*17830*/  IADD3.X R9, R5, UR4, RZ, P5, !PT ;  /* 0x0000000405097c10 */ /* 0x000fe4000affe4ff */
[----:B------:R-:W-:Y:S02]  /*17840*/  F2FP.BF16.F32.PACK_AB R27, RZ, R27 ;  /* 0x0000001bff1b723e */ /* 0x000fe400000010ff */
[----:B------:R-:W-:Y:S01]  /*17850*/  F2FP.BF16.F32.PACK_AB R28, RZ, R28 ;  /* 0x0000001cff1c723e */ /* 0x000fe200000010ff */
[----:B------:R-:W-:Y:S01]  /*17860*/  @P2 STG.E.U16 desc[UR36][R8.64], R26 ;  /* 0x0000001a08002986 */ /* 0x000fe2000c101524 */
[C---:B------:R-:W-:Y:S02]  /*17870*/  ISETP.GT.AND P5, PT, R0.reuse, 0x9, P1 ;  /* 0x000000090000780c */ /* 0x040fe40000fa4270 */
[C---:B------:R-:W-:Y:S01]  /*17880*/  ISETP.GT.AND P2, PT, R0.reuse, 0x8, P0 ;  /* 0x000000080000780c */ /* 0x040fe20000744270 */
[----:B------:R-:W-:Y:S01]  /*17890*/  @P3 STG.E.U16 desc[UR36][R8.64+0x2], R27 ;  /* 0x0000021b08003986 */ /* 0x000fe2000c101524 */
[-C--:B------:R-:W-:Y:S01]  /*178a0*/  FMUL R29, R29, R2.reuse ;  /* 0x000000021d1d7220 */ /* 0x080fe20000400000 */
[----:B------:R-:W-:Y:S01]  /*178b0*/  ISETP.GT.AND P3, PT, R0, 0x9, P0 ;  /* 0x000000090000780c */ /* 0x000fe20000764270 */
[-C--:B------:R-:W-:Y:S01]  /*178c0*/  FMUL R30, R30, R2.reuse ;  /* 0x000000021e1e7220 */ /* 0x080fe20000400000 */
[----:B------:R-:W-:Y:S01]  /*178d0*/  @P4 STG.E.U16 desc[UR36][R4.64+0x10], R28 ;  /* 0x0000101c04004986 */ /* 0x000fe2000c101524 */
[----:B------:R-:W-:Y:S01]  /*178e0*/  ISETP.GT.AND P4, PT, R0, 0x10, P1 ;  /* 0x000000100000780c */ /* 0x000fe20000f84270 */
[-C--:B------:R-:W-:Y:S01]  /*178f0*/  FMUL R31, R31, R2.reuse ;  /* 0x000000021f1f7220 */ /* 0x080fe20000400000 */
[----:B------:R-:W-:Y:S01]  /*17900*/  IADD3 R10, P6, R4, UR5, RZ ;  /* 0x00000005040a7c10 */ /* 0x000fe2000ffde0ff */
[----:B------:R-:W-:Y:S01]  /*17910*/  FMUL R32, R32, R2 ;  /* 0x0000000220207220 */ /* 0x000fe20000400000 */
[----:B------:R-:W-:-:S02]  /*17920*/  F2FP.BF16.F32.PACK_AB R29, RZ, R29 ;  /* 0x0000001dff1d723e */ /* 0x000fc400000010ff */
[----:B------:R-:W-:Y:S02]  /*17930*/  F2FP.BF16.F32.PACK_AB R30, RZ, R30 ;  /* 0x0000001eff1e723e */ /* 0x000fe400000010ff */
[----:B------:R-:W-:Y:S02]  /*17940*/  IADD3.X R11, R5, UR4, RZ, P6, !PT ;  /* 0x00000004050b7c10 */ /* 0x000fe4000b7fe4ff */
[----:B------:R-:W-:Y:S01]  /*17950*/  F2FP.BF16.F32.PACK_AB R31, RZ, R31 ;  /* 0x0000001fff1f723e */ /* 0x000fe200000010ff */
[----:B------:R-:W-:Y:S01]  /*17960*/  @P5 STG.E.U16 desc[UR36][R4.64+0x12], R29 ;  /* 0x0000121d04005986 */ /* 0x000fe2000c101524 */
[----:B------:R-:W-:Y:S02]  /*17970*/  F2FP.BF16.F32.PACK_AB R32, RZ, R32 ;  /* 0x00000020ff20723e */ /* 0x000fe400000010ff */
[C---:B------:R-:W-:Y:S01]  /*17980*/  ISETP.GT.AND P5, PT, R0.reuse, 0x11, P1 ;  /* 0x000000110000780c */ /* 0x040fe20000fa4270 */
[----:B------:R-:W-:Y:S01]  /*17990*/  @P2 STG.E.U16 desc[UR36][R10.64+0x10], R30 ;  /* 0x0000101e0a002986 */ /* 0x000fe2000c101524 */
[----:B------:R-:W-:Y:S01]  /*179a0*/  ISETP.GT.AND P2, PT, R0, 0x10, P0 ;  /* 0x000000100000780c */ /* 0x000fe20000744270 */
[----:B------:R-:W-:-:S02]  /*179b0*/  FMUL R33, R33, R2 ;  /* 0x0000000221217220 */ /* 0x000fc40000400000 */
[----:B------:R-:W-:Y:S01]  /*179c0*/  @P3 STG.E.U16 desc[UR36][R6.64+0x12], R31 ;  /* 0x0000121f06003986 */ /* 0x000fe2000c101524 */
[----:B------:R-:W-:Y:S01]  /*179d0*/  ISETP.GT.AND P3, PT, R0, 0x11, P0 ;  /* 0x000000110000780c */ /* 0x000fe20000764270 */
[-C--:B------:R-:W-:Y:S02]  /*179e0*/  FMUL R34, R34, R2.reuse ;  /* 0x0000000222227220 */ /* 0x080fe40000400000 */
[----:B------:R-:W-:Y:S01]  /*179f0*/  @P4 STG.E.U16 desc[UR36][R4.64+0x20], R32 ;  /* 0x0000202004004986 */ /* 0x000fe2000c101524 */
[----:B------:R-:W-:Y:S01]  /*17a00*/  ISETP.GT.AND P4, PT, R0, 0x18, P1 ;  /* 0x000000180000780c */ /* 0x000fe20000f84270 */
[-C--:B------:R-:W-:Y:S01]  /*17a10*/  FMUL R35, R35, R2.reuse ;  /* 0x0000000223237220 */ /* 0x080fe20000400000 */
[----:B------:R-:W-:Y:S01]  /*17a20*/  FMUL R36, R36, R2 ;  /* 0x0000000224247220 */ /* 0x000fe20000400000 */
[----:B------:R-:W-:Y:S02]  /*17a30*/  F2FP.BF16.F32.PACK_AB R33, RZ, R33 ;  /* 0x00000021ff21723e */ /* 0x000fe400000010ff */
[----:B------:R-:W-:-:S02]  /*17a40*/  F2FP.BF16.F32.PACK_AB R34, RZ, R34 ;  /* 0x00000022ff22723e */ /* 0x000fc400000010ff */
[----:B------:R-:W-:Y:S01]  /*17a50*/  F2FP.BF16.F32.PACK_AB R35, RZ, R35 ;  /* 0x00000023ff23723e */ /* 0x000fe200000010ff */
[----:B------:R-:W-:Y:S01]  /*17a60*/  @P5 STG.E.U16 desc[UR36][R4.64+0x22], R33 ;  /* 0x0000222104005986 */ /* 0x000fe2000c101524 */
[----:B------:R-:W-:Y:S02]  /*17a70*/  F2FP.BF16.F32.PACK_AB R36, RZ, R36 ;  /* 0x00000024ff24723e */ /* 0x000fe400000010ff */
[C---:B------:R-:W-:Y:S01]  /*17a80*/  ISETP.GT.AND P5, PT, R0.reuse, 0x19, P1 ;  /* 0x000000190000780c */ /* 0x040fe20000fa4270 */
[----:B------:R-:W-:Y:S01]  /*17a90*/  @P2 STG.E.U16 desc[UR36][R6.64+0x20], R34 ;  /* 0x0000202206002986 */ /* 0x000fe2000c101524 */
[C---:B------:R-:W-:Y:S01]  /*17aa0*/  ISETP.GT.AND P2, PT, R0.reuse, 0x18, P0 ;  /* 0x000000180000780c */ /* 0x040fe20000744270 */
[-C--:B------:R-:W-:Y:S02]  /*17ab0*/  FMUL R37, R37, R2.reuse ;  /* 0x0000000225257220 */ /* 0x080fe40000400000 */
[----:B------:R-:W-:Y:S01]  /*17ac0*/  @P3 STG.E.U16 desc[UR36][R6.64+0x22], R35 ;  /* 0x0000222306003986 */ /* 0x000fe2000c101524 */
[----:B------:R-:W-:Y:S01]  /*17ad0*/  ISETP.GT.AND P3, PT, R0, 0x19, P0 ;  /* 0x000000190000780c */ /* 0x000fe20000764270 */
[----:B------:R-:W-:-:S02]  /*17ae0*/  FMUL R38, R38, R2 ;  /* 0x0000000226267220 */ /* 0x000fc40000400000 */
[----:B------:R-:W-:Y:S01]  /*17af0*/  @P4 STG.E.U16 desc[UR36][R4.64+0x30], R36 ;  /* 0x0000302404004986 */ /* 0x000fe2000c101524 */
[----:B------:R-:W-:Y:S01]  /*17b00*/  ISETP.GT.AND P4, PT, R0, 0x20, P1 ;  /* 0x000000200000780c */ /* 0x000fe20000f84270 */
[-C--:B------:R-:W-:Y:S01]  /*17b10*/  FMUL R39, R39, R2.reuse ;  /* 0x0000000227277220 */ /* 0x080fe20000400000 */
[----:B------:R-:W-:Y:S01]  /*17b20*/  FMUL R40, R40, R2 ;  /* 0x0000000228287220 */ /* 0x000fe20000400000 */
[----:B------:R-:W-:Y:S02]  /*17b30*/  F2FP.BF16.F32.PACK_AB R37, RZ, R37 ;  /* 0x00000025ff25723e */ /* 0x000fe400000010ff */
[----:B------:R-:W-:Y:S02]  /*17b40*/  F2FP.BF16.F32.PACK_AB R38, RZ, R38 ;  /* 0x00000026ff26723e */ /* 0x000fe400000010ff */
[----:B------:R-:W-:Y:S01]  /*17b50*/  F2FP.BF16.F32.PACK_AB R39, RZ, R39 ;  /* 0x00000027ff27723e */ /* 0x000fe200000010ff */
[----:B------:R-:W-:Y:S01]  /*17b60*/  @P5 STG.E.U16 desc[UR36][R4.64+0x32], R37 ;  /* 0x0000322504005986 */ /* 0x000fe2000c101524 */
[----:B------:R-:W-:-:S02]  /*17b70*/  F2FP.BF16.F32.PACK_AB R40, RZ, R40 ;  /* 0x00000028ff28723e */ /* 0x000fc400000010ff */
[C---:B------:R-:W-:Y:S01]  /*17b80*/  ISETP.GT.AND P5, PT, R0.reuse, 0x21, P1 ;  /* 0x000000210000780c */ /* 0x040fe20000fa4270 */
[----:B------:R-:W-:Y:S01]  /*17b90*/  @P2 STG.E.U16 desc[UR36][R6.64+0x30], R38 ;  /* 0x0000302606002986 */ /* 0x000fe2000c101524 */
[C---:B------:R-:W-:Y:S01]  /*17ba0*/  ISETP.GT.AND P2, PT, R0.reuse, 0x20, P0 ;  /* 0x000000200000780c */ /* 0x040fe20000744270 */
[-C--:B------:R-:W-:Y:S02]  /*17bb0*/  FMUL R41, R41, R2.reuse ;  /* 0x0000000229297220 */ /* 0x080fe40000400000 */
[----:B------:R-:W-:Y:S01]  /*17bc0*/  @P3 STG.E.U16 desc[UR36][R6.64+0x32], R39 ;  /* 0x0000322706003986 */ /* 0x000fe2000c101524 */
[----:B------:R-:W-:Y:S01]  /*17bd0*/  ISETP.GT.AND P3, PT, R0, 0x21, P0 ;  /* 0x000000210000780c */ /* 0x000fe20000764270 */
[-C--:B------:R-:W-:Y:S02]  /*17be0*/  FMUL R42, R42, R2.reuse ;  /* 0x000000022a2a7220 */ /* 0x080fe40000400000 */
[----:B------:R-:W-:Y:S01]  /*17bf0*/  @P4 STG.E.U16 desc[UR36][R4.64+0x40], R40 ;  /* 0x0000402804004986 */ /* 0x000fe2000c101524 */
[----:B------:R-:W-:Y:S01]  /*17c00*/  ISETP.GT.AND P4, PT, R0, 0x28, P1 ;  /* 0x000000280000780c */ /* 0x000fe20000f84270 */
[-C--:B------:R-:W-:Y:S01]  /*17c10*/  FMUL R43, R43, R2.reuse ;  /* 0x000000022b2b7220 */ /* 0x080fe20000400000 */
[----:B------:R-:W-:Y:S01]  /*17c20*/  FMUL R44, R44, R2 ;  /* 0x000000022c2c7220 */ /* 0x000fe20000400000 */
[----:B------:R-:W-:-:S02]  /*17c30*/  F2FP.BF16.F32.PACK_AB R41, RZ, R41 ;  /* 0x00000029ff29723e */ /* 0x000fc400000010ff */
[----:B------:R-:W-:Y:S02]  /*17c40*/  F2FP.BF16.F32.PACK_AB R42, RZ, R42 ;  /* 0x0000002aff2a723e */ /* 0x000fe400000010ff */
        /* <DEDUP_REMOVED lines=357> */
[----:B------:R-:W-:Y:S01]  /*192a0*/  ISETP.GT.AND P2, PT, R0, 0xd8, P0 ;  /* 0x000000d80000780c */ /* 0x000fe20000744270 */
[-C--:B------:R-:W-:Y:S02]  /*192b0*/  FMUL R133, R133, R2.reuse ;  /* 0x0000000285857220 */ /* 0x080fe40000400000 */
[----:B------:R-:W-:Y:S01]  /*192c0*/  @P3 STG.E.U16 desc[UR36][R6.64+0x1a2], R131 ;  /* 0x0001a28306003986 */ /* 0x000fe2000c101524 */
[----:B------:R-:W-:-:S03]  /*192d0*/  FMUL R134, R134, R2 ;  /* 0x0000000286867220 */ /* 0x000fc60000400000 */
[----:B------:R-:W-:Y:S01]  /*192e0*/  @P4 STG.E.U16 desc[UR36][R4.64+0x1b0], R132 ;  /* 0x0001b08404004986 */ /* 0x000fe2000c101524 */
[C---:B------:R-:W-:Y:S01]  /*192f0*/  ISETP.GT.AND P4, PT, R0.reuse, 0xd9, P0 ;  /* 0x000000d90000780c */ /* 0x040fe20000784270 */
[----:B------:R-:W-:Y:S01]  /*19300*/  FMUL R135, R135, R2 ;  /* 0x0000000287877220 */ /* 0x000fe20000400000 */
[----:B------:R-:W-:Y:S02]  /*19310*/  F2FP.BF16.F32.PACK_AB R133, RZ, R133 ;  /* 0x00000085ff85723e */ /* 0x000fe400000010ff */
[----:B------:R-:W-:Y:S02]  /*19320*/  F2FP.BF16.F32.PACK_AB R134, RZ, R134 ;  /* 0x00000086ff86723e */ /* 0x000fe400000010ff */
[----:B------:R-:W-:Y:S01]  /*19330*/  F2FP.BF16.F32.PACK_AB R135, RZ, R135 ;  /* 0x00000087ff87723e */ /* 0x000fe200000010ff */
[----:B------:R-:W-:Y:S01]  /*19340*/  @P5 STG.E.U16 desc[UR36][R4.64+0x1b2], R133 ;  /* 0x0001b28504005986 */ /* 0x000fe2000c101524 */
[----:B------:R-:W-:-:S03]  /*19350*/  ISETP.GT.AND P5, PT, R0, 0xe0, P1 ;  /* 0x000000e00000780c */ /* 0x000fc60000fa4270 */
[----:B------:R-:W-:Y:S01]  /*19360*/  @P2 STG.E.U16 desc[UR36][R6.64+0x1b0], R134 ;  /* 0x0001b08606002986 */ /* 0x000fe2000c101524 */
[----:B------:R-:W-:Y:S01]  /*19370*/  ISETP.GT.AND P2, PT, R0, 0xe1, P1 ;  /* 0x000000e10000780c */ /* 0x000fe20000f44270 */
[-C--:B------:R-:W-:Y:S01]  /*19380*/  FMUL R136, R136, R2.reuse ;  /* 0x0000000288887220 */ /* 0x080fe20000400000 */
[C---:B------:R-:W-:Y:S01]  /*19390*/  ISETP.GT.AND P3, PT, R0.reuse, 0xe0, P0 ;  /* 0x000000e00000780c */ /* 0x040fe20000764270 */
[----:B------:R-:W-:Y:S01]  /*193a0*/  @P4 STG.E.U16 desc[UR36][R6.64+0x1b2], R135 ;  /* 0x0001b28706004986 */ /* 0x000fe2000c101524 */
[-C--:B------:R-:W-:Y:S01]  /*193b0*/  FMUL R137, R137, R2.reuse ;  /* 0x0000000289897220 */ /* 0x080fe20000400000 */
[----:B------:R-:W-:Y:S01]  /*193c0*/  ISETP.GT.AND P4, PT, R0, 0xe1, P0 ;  /* 0x000000e10000780c */ /* 0x000fe20000784270 */
[-C--:B------:R-:W-:Y:S01]  /*193d0*/  FMUL R138, R138, R2.reuse ;  /* 0x000000028a8a7220 */ /* 0x080fe20000400000 */
[----:B------:R-:W-:Y:S01]  /*193e0*/  FMUL R139, R139, R2 ;  /* 0x000000028b8b7220 */ /* 0x000fe20000400000 */
[----:B------:R-:W-:Y:S02]  /*193f0*/  F2FP.BF16.F32.PACK_AB R136, RZ, R136 ;  /* 0x00000088ff88723e */ /* 0x000fe400000010ff */
[----:B------:R-:W-:-:S02]  /*19400*/  F2FP.BF16.F32.PACK_AB R137, RZ, R137 ;  /* 0x00000089ff89723e */ /* 0x000fc400000010ff */
[----:B------:R-:W-:Y:S02]  /*19410*/  F2FP.BF16.F32.PACK_AB R138, RZ, R138 ;  /* 0x0000008aff8a723e */ /* 0x000fe400000010ff */
[----:B------:R-:W-:Y:S01]  /*19420*/  F2FP.BF16.F32.PACK_AB R139, RZ, R139 ;  /* 0x0000008bff8b723e */ /* 0x000fe200000010ff */
[----:B------:R-:W-:Y:S01]  /*19430*/  @P5 STG.E.U16 desc[UR36][R4.64+0x1c0], R136 ;  /* 0x0001c08804005986 */ /* 0x000fe2000c101524 */
[----:B------:R-:W-:-:S03]  /*19440*/  ISETP.GT.AND P5, PT, R0, 0xe9, P1 ;  /* 0x000000e90000780c */ /* 0x000fc60000fa4270 */
[----:B------:R-:W-:Y:S01]  /*19450*/  @P2 STG.E.U16 desc[UR36][R4.64+0x1c2], R137 ;  /* 0x0001c28904002986 */ /* 0x000fe2000c101524 */
[C---:B------:R-:W-:Y:S02]  /*19460*/  ISETP.GT.AND P2, PT, R0.reuse, 0xe8, P1 ;  /* 0x000000e80000780c */ /* 0x040fe40000f44270 */
[C---:B------:R-:W-:Y:S01]  /*19470*/  ISETP.GT.AND P6, PT, R0.reuse, 0xe8, P0 ;  /* 0x000000e80000780c */ /* 0x040fe200007c4270 */
[----:B------:R-:W-:Y:S01]  /*19480*/  @P3 STG.E.U16 desc[UR36][R6.64+0x1c0], R138 ;  /* 0x0001c08a06003986 */ /* 0x000fe2000c101524 */
[----:B------:R-:W-:Y:S01]  /*19490*/  ISETP.GT.AND P3, PT, R0, 0xe9, P0 ;  /* 0x000000e90000780c */ /* 0x000fe20000764270 */
[-C--:B------:R-:W-:Y:S01]  /*194a0*/  FMUL R140, R140, R2.reuse ;  /* 0x000000028c8c7220 */ /* 0x080fe20000400000 */
[-C--:B------:R-:W-:Y:S01]  /*194b0*/  FMUL R141, R141, R2.reuse ;  /* 0x000000028d8d7220 */ /* 0x080fe20000400000 */
[----:B------:R-:W-:Y:S01]  /*194c0*/  @P4 STG.E.U16 desc[UR36][R6.64+0x1c2], R139 ;  /* 0x0001c28b06004986 */ /* 0x000fe2000c101524 */
[----:B------:R-:W-:Y:S01]  /*194d0*/  ISETP.GT.AND P4, PT, R0, 0xf0, P1 ;  /* 0x000000f00000780c */ /* 0x000fe20000f84270 */
[-C--:B------:R-:W-:Y:S01]  /*194e0*/  FMUL R142, R142, R2.reuse ;  /* 0x000000028e8e7220 */ /* 0x080fe20000400000 */
[-C--:B------:R-:W-:Y:S01]  /*194f0*/  FMUL R143, R143, R2.reuse ;  /* 0x000000028f8f7220 */ /* 0x080fe20000400000 */
[----:B------:R-:W-:Y:S01]  /*19500*/  FMUL R144, R144, R2 ;  /* 0x0000000290907220 */ /* 0x000fe20000400000 */
[----:B------:R-:W-:-:S02]  /*19510*/  F2FP.BF16.F32.PACK_AB R140, RZ, R140 ;  /* 0x0000008cff8c723e */ /* 0x000fc400000010ff */
[----:B------:R-:W-:Y:S02]  /*19520*/  F2FP.BF16.F32.PACK_AB R141, RZ, R141 ;  /* 0x0000008dff8d723e */ /* 0x000fe400000010ff */
[----:B------:R-:W-:Y:S02]  /*19530*/  F2FP.BF16.F32.PACK_AB R142, RZ, R142 ;  /* 0x0000008eff8e723e */ /* 0x000fe400000010ff */
[----:B------:R-:W-:Y:S02]  /*19540*/  F2FP.BF16.F32.PACK_AB R143, RZ, R143 ;  /* 0x0000008fff8f723e */ /* 0x000fe400000010ff */
[----:B------:R-:W-:Y:S01]  /*19550*/  F2FP.BF16.F32.PACK_AB R144, RZ, R144 ;  /* 0x00000090ff90723e */ /* 0x000fe200000010ff */
[----:B------:R-:W-:Y:S01]  /*19560*/  @P2 STG.E.U16 desc[UR36][R4.64+0x1d0], R140 ;  /* 0x0001d08c04002986 */ /* 0x000fe2000c101524 */
[----:B------:R-:W-:-:S03]  /*19570*/  ISETP.GT.AND P2, PT, R0, 0xf1, P1 ;  /* 0x000000f10000780c */ /* 0x000fc60000f44270 */
[----:B------:R-:W-:Y:S01]  /*19580*/  @P5 STG.E.U16 desc[UR36][R4.64+0x1d2], R141 ;  /* 0x0001d28d04005986 */ /* 0x000fe2000c101524 */
[----:B------:R-:W-:-:S03]  /*19590*/  ISETP.GT.AND P5, PT, R0, 0xf0, P0 ;  /* 0x000000f00000780c */ /* 0x000fc600007a4270 */
[----:B------:R-:W-:Y:S01]  /*195a0*/  @P6 STG.E.U16 desc[UR36][R6.64+0x1d0], R142 ;  /* 0x0001d08e06006986 */ /* 0x000fe2000c101524 */
[----:B------:R-:W-:-:S03]  /*195b0*/  FMUL R145, R145, R2 ;  /* 0x0000000291917220 */ /* 0x000fc60000400000 */
[----:B------:R-:W-:Y:S01]  /*195c0*/  @P3 STG.E.U16 desc[UR36][R6.64+0x1d2], R143 ;  /* 0x0001d28f06003986 */ /* 0x000fe2000c101524 */
[----:B------:R-:W-:-:S03]  /*195d0*/  ISETP.GT.AND P3, PT, R0, 0xf8, P1 ;  /* 0x000000f80000780c */ /* 0x000fc60000f64270 */
[----:B------:R-:W-:Y:S01]  /*195e0*/  @P4 STG.E.U16 desc[UR36][R4.64+0x1e0], R144 ;  /* 0x0001e09004004986 */ /* 0x000fe2000c101524 */
[----:B------:R-:W-:Y:S01]  /*195f0*/  ISETP.GT.AND P4, PT, R0, 0xf1, P0 ;  /* 0x000000f10000780c */ /* 0x000fe20000784270 */
[-C--:B------:R-:W-:Y:S01]  /*19600*/  FMUL R146, R146, R2.reuse ;  /* 0x0000000292927220 */ /* 0x080fe20000400000 */
[C---:B------:R-:W-:Y:S01]  /*19610*/  ISETP.GT.AND P1, PT, R0.reuse, 0xf9, P1 ;  /* 0x000000f90000780c */ /* 0x040fe20000f24270 */
[-C--:B------:R-:W-:Y:S01]  /*19620*/  FMUL R147, R147, R2.reuse ;  /* 0x0000000293937220 */ /* 0x080fe20000400000 */
[----:B------:R-:W-:Y:S01]  /*19630*/  ISETP.GT.AND P6, PT, R0, 0xf8, P0 ;  /* 0x000000f80000780c */ /* 0x000fe200007c4270 */
[-C--:B------:R-:W-:Y:S01]  /*19640*/  FMUL R148, R148, R2.reuse ;  /* 0x0000000294947220 */ /* 0x080fe20000400000 */
[----:B------:R-:W-:Y:S01]  /*19650*/  FMUL R149, R149, R2 ;  /* 0x0000000295957220 */ /* 0x000fe20000400000 */
[----:B------:R-:W-:Y:S02]  /*19660*/  F2FP.BF16.F32.PACK_AB R145, RZ, R145 ;  /* 0x00000091ff91723e */ /* 0x000fe400000010ff */
[----:B------:R-:W-:-:S02]  /*19670*/  F2FP.BF16.F32.PACK_AB R146, RZ, R146 ;  /* 0x00000092ff92723e */ /* 0x000fc400000010ff */
[----:B------:R-:W-:Y:S02]  /*19680*/  ISETP.GT.AND P0, PT, R0, 0xf9, P0 ;  /* 0x000000f90000780c */ /* 0x000fe40000704270 */
[----:B------:R-:W-:Y:S01]  /*19690*/  F2FP.BF16.F32.PACK_AB R147, RZ, R147 ;  /* 0x00000093ff93723e */ /* 0x000fe200000010ff */
[----:B------:R-:W-:Y:S01]  /*196a0*/  FMUL R150, R150, R2 ;  /* 0x0000000296967220 */ /* 0x000fe20000400000 */
[----:B------:R-:W-:Y:S02]  /*196b0*/  F2FP.BF16.F32.PACK_AB R148, RZ, R148 ;  /* 0x00000094ff94723e */ /* 0x000fe400000010ff */
[----:B------:R-:W-:Y:S01]  /*196c0*/  F2FP.BF16.F32.PACK_AB R149, RZ, R149 ;  /* 0x00000095ff95723e */ /* 0x000fe200000010ff */
[----:B------:R-:W-:Y:S01]  /*196d0*/  FMUL R151, R151, R2 ;  /* 0x0000000297977220 */ /* 0x000fe20000400000 */
[----:B------:R-:W-:Y:S01]  /*196e0*/  @P2 STG.E.U16 desc[UR36][R4.64+0x1e2], R145 ;  /* 0x0001e29104002986 */ /* 0x000fe2000c101524 */
[----:B------:R-:W-:-:S03]  /*196f0*/  F2FP.BF16.F32.PACK_AB R150, RZ, R150 ;  /* 0x00000096ff96723e */ /* 0x000fc600000010ff */
[----:B------:R-:W-:Y:S01]  /*19700*/  @P5 STG.E.U16 desc[UR36][R6.64+0x1e0], R146 ;  /* 0x0001e09206005986 */ /* 0x000fe2000c101524 */
[----:B------:R-:W-:-:S03]  /*19710*/  F2FP.BF16.F32.PACK_AB R151, RZ, R151 ;  /* 0x00000097ff97723e */ /* 0x000fc600000010ff */
[----:B------:R-:W-:Y:S04]  /*19720*/  @P4 STG.E.U16 desc[UR36][R6.64+0x1e2], R147 ;  /* 0x0001e29306004986 */ /* 0x000fe8000c101524 */
[----:B------:R-:W-:Y:S04]  /*19730*/  @P3 STG.E.U16 desc[UR36][R4.64+0x1f0], R148 ;  /* 0x0001f09404003986 */ /* 0x000fe8000c101524 */
[----:B------:R0:W-:Y:S02]  /*19740*/  @P1 STG.E.U16 desc[UR36][R4.64+0x1f2], R149 ;  /* 0x0001f29504001986 */ /* 0x0001e4000c101524 */
[----:B0-----:R-:W-:Y:S01]  /*19750*/  @P6 IMAD.MOV.U32 R4, RZ, RZ, R6 ;  /* 0x000000ffff046224 */ /* 0x001fe200078e0006 */
[----:B------:R-:W-:-:S05]  /*19760*/  @P6 MOV R5, R7 ;  /* 0x0000000700056202 */ /* 0x000fca0000000f00 */
[----:B------:R0:W-:Y:S04]  /*19770*/  @P6 STG.E.U16 desc[UR36][R4.64+0x1f0], R150 ;  /* 0x0001f09604006986 */ /* 0x0001e8000c101524 */
[----:B------:R0:W-:Y:S02]  /*19780*/  @P0 STG.E.U16 desc[UR36][R6.64+0x1f2], R151 ;  /* 0x0001f29706000986 */ /* 0x0001e4000c101524 */
.L_x_536:
[----:B------:R-:W-:Y:S05]  /*19790*/  BSYNC B0 ;  /* 0x0000000000007941 */ /* 0x000fea0003800000 */
.L_x_28:
[----:B0-----:R-:W2:Y:S04]  /*197a0*/  LDL.LU R5, [R1+0x200] ;  /* 0x0002000001057983 */ /* 0x001ea80000300800 */
[----:B------:R-:W2:Y:S01]  /*197b0*/  LDL.LU R4, [R1+0x204] ;  /* 0x0002040001047983 */ /* 0x000ea20000300800 */
[----:B------:R-:W-:Y:S01]  /*197c0*/  ULDC UR4, c[0x0][0xc] ;  /* 0x0000030000047ab9 */ /* 0x000fe20000000800 */
[----:B------:R-:W-:Y:S01]  /*197d0*/  ULDC UR5, c[0x0][0x10] ;  /* 0x0000040000057ab9 */ /* 0x000fe20000000800 */
[----:B-----5:R-:W2:Y:S01]  /*197e0*/  LDC R3, c[0x0][0x14] ;  /* 0x00000500ff037b82 */ /* 0x020ea20000000800 */
[----:B------:R-:W-:Y:S01]  /*197f0*/  UIMAD.WIDE.U32 UR4, UR4, UR5, URZ ;  /* 0x00000005040472a5 */ /* 0x000fe2000f8e003f */
[----:B----4-:R-:W-:Y:S01]  /*19800*/  PRMT R0, RZ, 0x7610, R0 ;  /* 0x00007610ff007816 */ /* 0x010fe20000000000 */
[----:B------:R-:W-:Y:S01]  /*19810*/  UMOV UR42, 0xffffffff ;  /* 0xffffffff002a7882 */ /* 0x000fe20000000000 */
[----:B------:R-:W-:-:S03]  /*19820*/  UMOV UR43, 0xffffffff ;  /* 0xffffffff002b7882 */ /* 0x000fc60000000000 */
[----:B--2---:R-:W-:-:S04]  /*19830*/  IMAD.WIDE.U32 R4, R3, UR4, R4 ;  /* 0x0000000403047c25 */ /* 0x004fc8000f8e0004 */
[----:B------:R-:W-:Y:S01]  /*19840*/  IMAD R3, R3, UR5, RZ ;  /* 0x0000000503037c24 */ /* 0x000fe2000f8e02ff */
[----:B------:R-:W-:Y:S01]  /*19850*/  ULDC.64 UR4, c[0x0][0x650] ;  /* 0x0001940000047ab9 */ /* 0x000fe20000000a00 */
[----:B------:R-:W-:Y:S01]  /*19860*/  IMAD.MOV.U32 R7, RZ, RZ, R4 ;  /* 0x000000ffff077224 */ /* 0x000fe200078e0004 */
[----:B------:R-:W-:Y:S01]  /*19870*/  ISETP.GE.U32.AND P0, PT, R4, UR4, PT ;  /* 0x0000000404007c0c */ /* 0x000fe2000bf06070 */
[----:B------:R-:W-:-:S05]  /*19880*/  IMAD.IADD R6, R5, 0x1, R3 ;  /* 0x0000000105067824 */ /* 0x000fca00078e0203 */
[----:B------:R0:W-:Y:S01]  /*19890*/  STL [R1+0x200], R6 ;  /* 0x0002000601007387 */ /* 0x0001e20000100800 */
[----:B------:R-:W-:-:S03]  /*198a0*/  ISETP.GE.U32.AND.EX P0, PT, R6, UR5, PT, P0 ;  /* 0x0000000506007c0c */ /* 0x000fc6000bf06100 */
[----:B------:R0:W-:Y:S10]  /*198b0*/  STL [R1+0x204], R7 ;  /* 0x0002040701007387 */ /* 0x0001f40000100800 */
[----:B0-----:R-:W-:Y:S05]  /*198c0*/  @P0 BRA `(.L_x_537) ;  /* 0x0000000400880947 */ /* 0x001fea0003800000 */
[----:B------:R-:W0:Y:S01]  /*198d0*/  S2UR UR6, SR_CTAID.X ;  /* 0x00000000000679c3 */ /* 0x000e220000002500 */
[----:B------:R-:W-:Y:S01]  /*198e0*/  ULDC.64 UR12, c[0x0][0x628] ;  /* 0x00018a00000c7ab9 */ /* 0x000fe20000000a00 */
[----:B------:R-:W-:Y:S01]  /*198f0*/  ULDC UR4, c[0x0][0x150] ;  /* 0x0000540000047ab9 */ /* 0x000fe20000000800 */
[----:B------:R-:W-:Y:S01]  /*19900*/  ISETP.NE.U32.AND P0, PT, RZ, UR12, PT ;  /* 0x0000000cff007c0c */ /* 0x000fe2000bf05070 */
[----:B------:R-:W-:Y:S01]  /*19910*/  ULDC UR15, c[0x0][0x630] ;  /* 0x00018c00000f7ab9 */ /* 0x000fe20000000800 */
[C---:B------:R-:W-:Y:S01]  /*19920*/  R2UR UR16, R7.reuse ;  /* 0x00000000071072ca */ /* 0x040fe200000e0000 */
[----:B------:R-:W-:Y:S01]  /*19930*/  ULDC UR19, c[0x0][0x154] ;  /* 0x0000550000137ab9 */ /* 0x000fe20000000800 */
[----:B------:R-:W-:Y:S01]  /*19940*/  ISETP.NE.AND.EX P0, PT, RZ, UR13, PT, P0 ;  /* 0x0000000dff007c0c */ /* 0x000fe2000bf05300 */
[----:B------:R-:W2:Y:S01]  /*19950*/  S2UR UR18, SR_CTAID.Y ;  /* 0x00000000001279c3 */ /* 0x000ea20000002600 */
[----:B------:R-:W-:Y:S02]  /*19960*/  R2UR UR17, R6 ;  /* 0x00000000061172ca */ /* 0x000fe400000e0000 */
[----:B------:R-:W-:-:S02]  /*19970*/  R2UR UR10, R7 ;  /* 0x00000000070a72ca */ /* 0x000fc400000e0000 */
[----:B------:R-:W-:Y:S02]  /*19980*/  R2UR UR11, R6 ;  /* 0x00000000060b72ca */ /* 0x000fe400000e0000 */
[----:B0-----:R-:W-:-:S05]  /*19990*/  I2FP.F32.U32 R0, UR6 ;  /* 0x0000000600007c45 */ /* 0x001fca0008201000 */
[----:B------:R-:W-:-:S04]  /*199a0*/  FMUL R0, R0, UR4 ;  /* 0x0000000400007c20 */ /* 0x000fc80008400000 */
[----:B------:R0:W4:Y:S01]  /*199b0*/  F2I.U32.TRUNC.NTZ R3, R0 ;  /* 0x0000000000037305 */ /* 0x000122000020f000 */
[----:B--2---:R-:W-:Y:S05]  /*199c0*/  @!P0 BRA `(.L_x_538) ;  /* 0x0000000000308947 */ /* 0x004fea0003800000 */
        /* <DEDUP_REMOVED lines=12> */
.L_x_538:
[----:B------:R-:W-:Y:S01]  /*19a90*/  USHF.R.U64 UR43, UR10, UR15, UR11 ;  /* 0x0000000f0a2b7299 */ /* 0x000fe2000800120b */
[----:B0-----:R-:W-:Y:S01]  /*19aa0*/  I2FP.F32.U32 R0, UR18 ;  /* 0x0000001200007c45 */ /* 0x001fe20008201000 */
[----:B------:R-:W-:Y:S02]  /*19ab0*/  USHF.R.U32.HI UR4, URZ, UR15, UR11 ;  /* 0x0000000f3f047299 */ /* 0x000fe4000801160b */
        /* <DEDUP_REMOVED lines=8> */
[----:B------:R-:W-:Y:S01]  /*19b40*/  UIMAD.WIDE.U32 UR8, UR10, UR12, UR8 ;  /* 0x0000000c0a0872a5 */ /* 0x000fe2000f8e0008 */
[----:B----4-:R-:W-:Y:S01]  /*19b50*/  R2UR UR12, R3 ;  /* 0x00000000030c72ca */ /* 0x010fe200000e0000 */
[----:B------:R-:W-:Y:S01]  /*19b60*/  UIMAD UR10, UR10, UR13, UR4 ;  /* 0x0000000d0a0a72a4 */ /* 0x000fe2000f8e0204 */
[----:B------:R-:W-:Y:S01]  /*19b70*/  ULDC UR11, c[0x0][0x618] ;  /* 0x00018600000b7ab9 */ /* 0x000fe20000000800 */
[----:B------:R-:W-:Y:S02]  /*19b80*/  ULDC UR21, c[0x0][0x658] ;  /* 0x0001960000157ab9 */ /* 0x000fe40000000800 */
[----:B------:R-:W-:Y:S01]  /*19b90*/  UIADD3 UR9, UR9, UR10, URZ ;  /* 0x0000000a09097290 */ /* 0x000fe2000fffe03f */
[----:B------:R-:W-:Y:S01]  /*19ba0*/  UMOV UR15, 0xffffffff ;  /* 0xffffffff000f7882 */ /* 0x000fe20000000000 */
[----:B------:R-:W-:Y:S01]  /*19bb0*/  ULDC.64 UR4, c[0x0][0x640] ;  /* 0x0001900000047ab9 */ /* 0x000fe20000000a00 */
[----:B------:R-:W-:Y:S01]  /*19bc0*/  USHF.L.U32 UR15, UR15, UR21, URZ ;  /* 0x000000150f0f7299 */ /* 0x000fe2000800063f */
[----:B------:R-:W-:Y:S01]  /*19bd0*/  ISETP.NE.U32.AND P0, PT, RZ, UR4, PT ;  /* 0x00000004ff007c0c */ /* 0x000fe2000bf05070 */
[----:B------:R-:W-:-:S02]  /*19be0*/  USHF.R.U64 UR16, UR8, UR11, UR9 ;  /* 0x0000000b08107299 */ /* 0x000fc40008001209 */
[----:B------:R-:W-:Y:S01]  /*19bf0*/  USHF.R.U32.HI UR8, URZ, UR11, UR9 ;  /* 0x0000000b3f087299 */ /* 0x000fe20008011609 */
[----:B0-----:R-:W-:Y:S01]  /*19c00*/  R2UR UR14, R0 ;  /* 0x00000000000e72ca */ /* 0x001fe200000e0000 */
[----:B------:R-:W-:Y:S01]  /*19c10*/  ULDC UR17, c[0x0][0x608] ;  /* 0x0001820000117ab9 */ /* 0x000fe20000000800 */
[----:B------:R-:W-:Y:S01]  /*19c20*/  ULOP3.LUT UR41, URZ, UR15, URZ, 0x33, !UPT ;  /* 0x0000000f3f297292 */ /* 0x000fe2000f8e333f */
[----:B------:R-:W-:Y:S01]  /*19c30*/  ISETP.NE.AND.EX P0, PT, RZ, UR5, PT, P0 ;  /* 0x00000005ff007c0c */ /* 0x000fe2000bf05300 */
[----:B------:R-:W-:Y:S02]  /*19c40*/  USHF.R.U64 UR15, UR16, UR17, UR8 ;  /* 0x00000011100f7299 */ /* 0x000fe40008001208 */
[----:B------:R-:W-:Y:S02]  /*19c50*/  USHF.R.U32.HI UR8, URZ, UR17, UR8 ;  /* 0x000000113f087299 */ /* 0x000fe40008011608 */
[----:B------:R-:W-:Y:S02]  /*19c60*/  UIADD3 UR12, -UR12, URZ, URZ ;  /* 0x0000003f0c0c7290 */ /* 0x000fe4000fffe13f */
[----:B------:R-:W-:Y:S01]  /*19c70*/  USHF.R.U64 UR17, UR15, UR21, UR8 ;  /* 0x000000150f117299 */ /* 0x000fe20008001208 */
[----:B------:R-:W-:Y:S01]  /*19c80*/  UMOV UR19, 0x1 ;  /* 0x0000000100137882 */ /* 0x000fe20000000000 */
[----:B------:R-:W-:Y:S01]  /*19c90*/  ULDC UR13, c[0x0][0x144] ;  /* 0x00005100000d7ab9 */ /* 0x000fe20000000800 */
[----:B------:R-:W-:Y:S01]  /*19ca0*/  ULDC UR7, c[0x0][0x600] ;  /* 0x0001800000077ab9 */ /* 0x000fe20000000800 */
[----:B------:R-:W-:-:S02]  /*19cb0*/  USHF.L.U32 UR24, UR19, UR21, URZ ;  /* 0x0000001513187299 */ /* 0x000fc4000800063f */
[----:B------:R-:W-:Y:S02]  /*19cc0*/  USHF.R.U32.HI UR8, URZ, UR21, UR8 ;  /* 0x000000153f087299 */ /* 0x000fe40008011608 */
[----:B------:R-:W-:Y:S02]  /*19cd0*/  UIMAD UR21, UR13, UR12, UR6 ;  /* 0x0000000c0d1572a4 */ /* 0x000fe4000f8e0206 */
[----:B------:R-:W-:Y:S02]  /*19ce0*/  UIADD3 UR20, UR7, -0x1, URZ ;  /* 0xffffffff07147890 */ /* 0x000fe4000fffe03f */
[----:B------:R-:W-:Y:S01]  /*19cf0*/  UIADD3 UR19, -UR14, URZ, URZ ;  /* 0x0000003f0e137290 */ /* 0x000fe2000fffe13f */
        /* <DEDUP_REMOVED lines=17> */
.L_x_539:
[----:B------:R-:W-:Y:S01]  /*19e10*/  UISETP.NE.AND UP0, UPT, UR45, URZ, UPT ;  /* 0x0000003f2d00728c */ /* 0x000fe2000bf05270 */
[----:B------:R-:W-:Y:S01]  /*19e20*/  IMAD.MOV.U32 R0, RZ, RZ, 0x1 ;  /* 0x00000001ff007424 */ /* 0x000fe200078e00ff */
[----:B------:R-:W-:Y:S02]  /*19e30*/  USHF.R.U64 UR4, UR6, UR22, UR8 ;  /* 0x0000001606047299 */ /* 0x000fe40008001208 */
[----:B------:R-:W-:Y:S02]  /*19e40*/  ULOP3.LUT UR41, UR15, UR41, URZ, 0xc0, !UPT ;  /* 0x000000290f297292 */ /* 0x000fe4000f8ec03f */
[----:B------:R-:W-:Y:S02]  /*19e50*/  UIADD3 UR5, -UR4, URZ, URZ ;  /* 0x0000003f04057290 */ /* 0x000fe4000fffe13f */
[----:B------:R-:W-:Y:S02]  /*19e60*/  UIMAD UR41, UR24, UR4, UR41 ;  /* 0x00000004182972a4 */ /* 0x000fe4000f8e0229 */
[----:B------:R-:W-:-:S02]  /*19e70*/  ULOP3.LUT UR16, UR16, UR20, URZ, 0xc0, !UPT ;  /* 0x0000001410107292 */ /* 0x000fc4000f8ec03f */
[----:B------:R-:W-:Y:S02]  /*19e80*/  @UP0 UIMAD UR21, UR25, UR19, UR18 ;  /* 0x00000013191502a4 */ /* 0x000fe4000f8e0212 */
[----:B------:R-:W-:-:S03]  /*19e90*/  UIMAD UR4, UR5, UR23, UR17 ;  /* 0x00000017050472a4 */ /* 0x000fc6000f8e0211 */
[----:B------:R-:W-:Y:S01]  /*19ea0*/  ULDC UR5, c[0x0][0x610] ;  /* 0x0001840000057ab9 */ /* 0x000fe20000000800 */
[----:B------:R-:W-:Y:S02]  /*19eb0*/  UIMAD UR4, UR4, UR7, UR16 ;  /* 0x00000007040472a4 */ /* 0x000fe4000f8e0210 */
[----:B------:R-:W-:-:S04]  /*19ec0*/  UIMAD UR41, UR41, UR5, UR21 ;  /* 0x00000005292972a4 */ /* 0x000fc8000f8e0215 */
[----:B------:R-:W-:Y:S02]  /*19ed0*/  USEL UR42, UR4, UR41, !UP0 ;  /* 0x00000029042a7287 */ /* 0x000fe4000c000000 */
[----:B------:R-:W-:-:S12]  /*19ee0*/  USEL UR41, UR41, UR4, !UP0 ;  /* 0x0000000429297287 */ /* 0x000fd8000c000000 */
.L_x_537:
[----:B------:R-:W-:-:S13]  /*19ef0*/  LOP3.LUT P0, RZ, R0, 0xff, RZ, 0xc0, !PT ;  /* 0x000000ff00ff7812 */ /* 0x000fda000780c0ff */
[----:B------:R-:W-:Y:S05]  /*19f00*/  @P0 BRA `(.L_x_540) ;  /* 0xfffffe7000780947 */ /* 0x000fea000383ffff */
[----:B------:R-:W-:Y:S05]  /*19f10*/  EXIT ;  /* 0x000000000000794d */ /* 0x000fea0003800000 */
.L_x_3:
[----:B------:R-:W2:Y:S01]  /*19f20*/  LDL R5, [R1+0x204] ;  /* 0x0002040001057983 */ /* 0x000ea20000100800 */
[----:B------:R-:W-:-:S03]  /*19f30*/  ULDC.64 UR8, c[0x0][0x650] ;  /* 0x0001940000087ab9 */ /* 0x000fc60000000a00 */
[----:B------:R-:W3:Y:S01]  /*19f40*/  LDL R4, [R1+0x200] ;  /* 0x0002000001047983 */ /* 0x000ee20000100800 */
[----:B------:R-:W-:Y:S01]  /*19f50*/  PRMT R0, RZ, 0x7610, R0 ;  /* 0x00007610ff007816 */ /* 0x000fe20000000000 */
[----:B------:R-:W-:Y:S01]  /*19f60*/  IMAD.MOV.U32 R2, RZ, RZ, -0x1 ;  /* 0xffffffffff027424 */ /* 0x000fe200078e00ff */
[----:B------:R-:W-:Y:S01]  /*19f70*/  MOV R3, 0xffffffff ;  /* 0xffffffff00037802 */ /* 0x000fe20000000f00 */
[----:B------:R-:W-:Y:S01]  /*19f80*/  IMAD.MOV.U32 R9, RZ, RZ, -0x1 ;  /* 0xffffffffff097424 */ /* 0x000fe200078e00ff */
[----:B--2---:R-:W-:-:S04]  /*19f90*/  ISETP.GE.U32.AND P0, PT, R5, UR8, PT ;  /* 0x0000000805007c0c */ /* 0x004fc8000bf06070 */
[----:B---3--:R-:W-:-:S13]  /*19fa0*/  ISETP.GE.U32.AND.EX P0, PT, R4, UR9, PT, P0 ;  /* 0x0000000904007c0c */ /* 0x008fda000bf06100 */
[----:B------:R-:W-:Y:S05]  /*19fb0*/  @P0 BRA `(.L_x_541) ;  /* 0x00000004008c0947 */ /* 0x000fea0003800000 */
[----:B------:R-:W-:Y:S01]  /*19fc0*/  I2FP.F32.U32 R0, UR4 ;  /* 0x0000000400007c45 */ /* 0x000fe20008201000 */
[----:B0-----:R-:W-:Y:S01]  /*19fd0*/  ULDC.64 UR16, c[0x0][0x628] ;  /* 0x00018a0000107ab9 */ /* 0x001fe20000000a00 */
        /* <DEDUP_REMOVED lines=24> */
.L_x_542:
        /* <DEDUP_REMOVED lines=24> */
[----:B------:R-:W-:Y:S01]  /*1a2e0*/  UMOV UR19, 0x1 ;  /* 0x0000000100137882 */ /* 0x000fe20000000000 */
[----:B------:R-:W-:Y:S01]  /*1a2f0*/  ULDC UR20, c[0x0][0x608] ;  /* 0x0001820000147ab9 */ /* 0x000fe20000000800 */
[----:B------:R-:W-:Y:S01]  /*1a300*/  USHF.L.U32 UR26, UR19, UR23, URZ ;  /* 0x00000017131a7299 */ /* 0x000fe2000800063f */
[----:B------:R-:W-:Y:S01]  /*1a310*/  ISETP.NE.AND.EX P0, PT, RZ, UR9, PT, P0 ;  /* 0x00000009ff007c0c */ /* 0x000fe2000bf05300 */
[----:B------:R-:W-:Y:S02]  /*1a320*/  USHF.R.U64 UR19, UR18, UR20, UR11 ;  /* 0x0000001412137299 */ /* 0x000fe4000800120b */
[----:B------:R-:W-:Y:S02]  /*1a330*/  USHF.R.U32.HI UR11, URZ, UR20, UR11 ;  /* 0x000000143f0b7299 */ /* 0x000fe4000801160b */
[----:B------:R-:W-:-:S02]  /*1a340*/  UIADD3 UR15, -UR15, URZ, URZ ;  /* 0x0000003f0f0f7290 */ /* 0x000fc4000fffe13f */
[----:B------:R-:W-:Y:S01]  /*1a350*/  USHF.R.U64 UR20, UR19, UR23, UR11 ;  /* 0x0000001713147299 */ /* 0x000fe2000800120b */
[----:B------:R-:W-:Y:S01]  /*1a360*/  ULDC UR16, c[0x0][0x144] ;  /* 0x0000510000107ab9 */ /* 0x000fe20000000800 */
[----:B------:R-:W-:Y:S01]  /*1a370*/  ULDC UR6, c[0x0][0x600] ;  /* 0x0001800000067ab9 */ /* 0x000fe20000000800 */
[----:B------:R-:W-:Y:S02]  /*1a380*/  USHF.R.U32.HI UR11, URZ, UR23, UR11 ;  /* 0x000000173f0b7299 */ /* 0x000fe4000801160b */
[----:B------:R-:W-:Y:S02]  /*1a390*/  UIMAD UR23, UR16, UR15, UR4 ;  /* 0x0000000f101772a4 */ /* 0x000fe4000f8e0204 */
[----:B------:R-:W-:Y:S02]  /*1a3a0*/  UIADD3 UR22, UR6, -0x1, URZ ;  /* 0xffffffff06167890 */ /* 0x000fe4000fffe03f */
[----:B------:R-:W-:Y:S02]  /*1a3b0*/  ULOP3.LUT UR27, URZ, UR13, URZ, 0x33, !UPT ;  /* 0x0000000d3f1b7292 */ /* 0x000fe4000f8e333f */
        /* <DEDUP_REMOVED lines=18> */
.L_x_543:
[----:B------:R-:W-:Y:S01]  /*1a4e0*/  UISETP.NE.AND UP0, UPT, UR45, URZ, UPT ;  /* 0x0000003f2d00728c */ /* 0x000fe2000bf05270 */
[----:B------:R-:W-:Y:S01]  /*1a4f0*/  IMAD.MOV.U32 R0, RZ, RZ, 0x1 ;  /* 0x00000001ff007424 */ /* 0x000fe200078e00ff */
[----:B------:R-:W-:Y:S01]  /*1a500*/  USHF.R.U64 UR8, UR4, UR24, UR11 ;  /* 0x0000001804087299 */ /* 0x000fe2000800120b */
[----:B------:R-:W-:Y:S01]  /*1a510*/  MOV R9, UR5 ;  /* 0x0000000500097c02 */ /* 0x000fe20008000f00 */
[----:B------:R-:W-:Y:S02]  /*1a520*/  ULOP3.LUT UR4, UR19, UR27, URZ, 0xc0, !UPT ;  /* 0x0000001b13047292 */ /* 0x000fe4000f8ec03f */
[----:B------:R-:W-:Y:S02]  /*1a530*/  ULOP3.LUT UR18, UR18, UR22, URZ, 0xc0, !UPT ;  /* 0x0000001612127292 */ /* 0x000fe4000f8ec03f */
[----:B------:R-:W-:-:S03]  /*1a540*/  UIMAD UR4, UR26, UR8, UR4 ;  /* 0x000000081a0472a4 */ /* 0x000fc6000f8e0204 */
[----:B------:R-:W-:Y:S02]  /*1a550*/  @UP0 UIMAD UR23, UR28, UR21, UR7 ;  /* 0x000000151c1702a4 */ /* 0x000fe4000f8e0207 */
[----:B------:R-:W-:-:S03]  /*1a560*/  UIADD3 UR7, -UR8, URZ, URZ ;  /* 0x0000003f08077290 */ /* 0x000fc6000fffe13f */
[----:B------:R-:W-:Y:S01]  /*1a570*/  ULDC UR8, c[0x0][0x610] ;  /* 0x0001840000087ab9 */ /* 0x000fe20000000800 */
[----:B------:R-:W-:Y:S02]  /*1a580*/  UIMAD UR7, UR7, UR25, UR20 ;  /* 0x00000019070772a4 */ /* 0x000fe4000f8e0214 */
[----:B------:R-:W-:Y:S02]  /*1a590*/  UIMAD UR4, UR4, UR8, UR23 ;  /* 0x00000008040472a4 */ /* 0x000fe4000f8e0217 */
[----:B------:R-:W-:-:S04]  /*1a5a0*/  UIMAD UR7, UR7, UR6, UR18 ;  /* 0x00000006070772a4 */ /* 0x000fc8000f8e0212 */
[----:B------:R-:W-:Y:S02]  /*1a5b0*/  USEL UR6, UR7, UR4, !UP0 ;  /* 0x0000000407067287 */ /* 0x000fe4000c000000 */
[----:B------:R-:W-:-:S04]  /*1a5c0*/  USEL UR4, UR4, UR7, !UP0 ;  /* 0x0000000704047287 */ /* 0x000fc8000c000000 */
[----:B------:R-:W-:Y:S02]  /*1a5d0*/  IMAD.U32 R2, RZ, RZ, UR6 ;  /* 0x00000006ff027e24 */ /* 0x000fe4000f8e00ff */
[----:B------:R-:W-:-:S07]  /*1a5e0*/  IMAD.U32 R3, RZ, RZ, UR4 ;  /* 0x00000004ff037e24 */ /* 0x000fce000f8e00ff */
.L_x_541:
[----:B------:R-:W-:-:S08]  /*1a5f0*/  NOP ;  /* 0x0000000000007918 */ /* 0x000fd00000000000 */
[----:B0-----:R-:W0:-:S00]  /*1a600*/  USETMAXREG.DEALLOC.CTAPOOL 0x18 ;  /* 0x00000018000079c8 */ /* 0x001e0000080e0500 */
[----:B------:R-:W-:-:S13]  /*1a610*/  ISETP.NE.AND P0, PT, RZ, UR10, PT ;  /* 0x0000000aff007c0c */ /* 0x000fda000bf05270 */
[----:B------:R-:W-:Y:S05]  /*1a620*/  @P0 EXIT ;  /* 0x000000000000094d */ /* 0x000fea0003800000 */
[----:B0-----:R-:W-:Y:S01]  /*1a630*/  LOP3.LUT P0, RZ, R0, 0xff, RZ, 0xc0, !PT ;  /* 0x000000ff00ff7812 */ /* 0x001fe2000780c0ff */
[----:B------:R-:W-:Y:S01]  /*1a640*/  IMAD.MOV.U32 R0, RZ, RZ, 0x1 ;  /* 0x00000001ff007424 */ /* 0x000fe200078e00ff */
[----:B------:R-:W-:-:S11]  /*1a650*/  MOV R6, RZ ;  /* 0x000000ff00067202 */ /* 0x000fd60000000f00 */
[----:B------:R-:W-:Y:S05]  /*1a660*/  @!P0 BRA `(.L_x_544) ;  /* 0x0000000c005c8947 */ /* 0x000fea0003800000 */
[----:B------:R-:W0:Y:S01]  /*1a670*/  S2R R4, SR_TID.X ;  /* 0x0000000000047919 */ /* 0x000e220000002100 */
[----:B------:R-:W-:Y:S01]  /*1a680*/  ULDC UR4, c[0x0][0x28c] ;  /* 0x0000a30000047ab9 */ /* 0x000fe20000000800 */
[----:B------:R-:W-:Y:S01]  /*1a690*/  ULDC UR6, c[0x0][0x658] ;  /* 0x0001960000067ab9 */ /* 0x000fe20000000800 */
[----:B------:R-:W-:Y:S01]  /*1a6a0*/  UIADD3 UR10, UR4, 0x3f, URZ ;  /* 0x0000003f040a7890 */ /* 0x000fe2000fffe03f */
[----:B------:R-:W-:Y:S01]  /*1a6b0*/  BSSY B0, `(.L_x_544) ;  /* 0x00000d2000007945 */ /* 0x000fe20003800000 */
[----:B------:R-:W-:Y:S01]  /*1a6c0*/  UMOV UR7, 0xffffffff ;  /* 0xffffffff00077882 */ /* 0x000fe20000000000 */
[----:B------:R-:W-:Y:S01]  /*1a6d0*/  ULDC UR5, c[0x0][0x600] ;  /* 0x0001800000057ab9 */ /* 0x000fe20000000800 */
[----:B------:R-:W-:Y:S01]  /*1a6e0*/  UMOV UR9, 0x1 ;  /* 0x0000000100097882 */ /* 0x000fe20000000000 */
[----:B------:R-:W-:Y:S01]  /*1a6f0*/  USHF.L.U32 UR7, UR7, UR6, URZ ;  /* 0x0000000607077299 */ /* 0x000fe2000800063f */
[----:B------:R-:W-:Y:S01]  /*1a700*/  IMAD.MOV.U32 R8, RZ, RZ, 0x1 ;  /* 0x00000001ff087424 */ /* 0x000fe200078e00ff */
[----:B------:R-:W-:Y:S01]  /*1a710*/  UIADD3 UR4, UR5, -0x1, URZ ;  /* 0xffffffff05047890 */ /* 0x000fe2000fffe03f */
[----:B------:R-:W-:Y:S01]  /*1a720*/  IMAD.MOV.U32 R0, RZ, RZ, 0x1 ;  /* 0x00000001ff007424 */ /* 0x000fe200078e00ff */
[----:B------:R-:W-:Y:S01]  /*1a730*/  USHF.R.S32.HI UR11, URZ, 0x1f, UR10 ;  /* 0x0000001f3f0b7899 */ /* 0x000fe2000801140a */
[----:B------:R-:W-:Y:S01]  /*1a740*/  IMAD.MOV.U32 R6, RZ, RZ, RZ ;  /* 0x000000ffff067224 */ /* 0x000fe200078e00ff */
[----:B------:R-:W-:Y:S01]  /*1a750*/  ULDC UR8, c[0x0][0xc] ;  /* 0x0000030000087ab9 */ /* 0x000fe20000000800 */
[----:B------:R-:W-:-:S02]  /*1a760*/  USHF.L.U32 UR5, UR9, UR6, URZ ;  /* 0x0000000609057299 */ /* 0x000fc4000800063f */
[----:B------:R-:W-:Y:S01]  /*1a770*/  ULEA.HI UR11, UR11, UR10, URZ, 0x6 ;  /* 0x0000000a0b0b7291 */ /* 0x000fe2000f8f303f */
[----:B------:R-:W-:Y:S01]  /*1a780*/  ULDC UR9, c[0x0][0x10] ;  /* 0x0000040000097ab9 */ /* 0x000fe20000000800 */
[----:B------:R-:W-:Y:S02]  /*1a790*/  ULOP3.LUT UR6, URZ, UR7, URZ, 0x33, !UPT ;  /* 0x000000073f067292 */ /* 0x000fe4000f8e333f */
[----:B------:R-:W-:Y:S01]  /*1a7a0*/  UIMAD.WIDE.U32 UR8, UR8, UR9, URZ ;  /* 0x00000009080872a5 */ /* 0x000fe2000f8e003f */
[----:B------:R-:W-:Y:S01]  /*1a7b0*/  ULDC UR7, c[0x0][0x14] ;  /* 0x0000050000077ab9 */ /* 0x000fe20000000800 */
[----:B------:R-:W-:Y:S02]  /*1a7c0*/  USHF.R.S32.HI UR18, URZ, 0x6, UR11 ;  /* 0x000000063f127899 */ /* 0x000fe4000801140b */
[----:B------:R-:W-:Y:S02]  /*1a7d0*/  UIMAD.WIDE.U32 UR20, UR8, UR7, URZ ;  /* 0x00000007081472a5 */ /* 0x000fe4000f8e003f */
[----:B------:R-:W-:-:S02]  /*1a7e0*/  UIMAD UR13, UR9, UR7, URZ ;  /* 0x00000007090d72a4 */ /* 0x000fc4000f8e023f */
[----:B------:R-:W-:Y:S01]  /*1a7f0*/  ULOP3.LUT UR24, UR40, 0x2, URZ, 0xfc, !UPT ;  /* 0x0000000228187892 */ /* 0x000fe2000f8efc3f */
[C---:B0-----:R-:W-:Y:S01]  /*1a800*/  LOP3.LUT P2, RZ, R4.reuse, 0x7f, RZ, 0xc0, !PT ;  /* 0x0000007f04ff7812 */ /* 0x041fe2000784c0ff */
[----:B------:R-:W-:Y:S01]  /*1a810*/  UIADD3 UR13, UR21, UR13, URZ ;  /* 0x0000000d150d7290 */ /* 0x000fe2000fffe03f */
[----:B------:R-:W-:Y:S01]  /*1a820*/  LOP3.LUT P0, RZ, R4, 0x1f, RZ, 0xc0, !PT ;  /* 0x0000001f04ff7812 */ /* 0x000fe2000780c0ff */
[----:B------:R-:W-:Y:S01]  /*1a830*/  UIADD3 UR25, UR18, 0x1, URZ ;  /* 0x0000000112197890 */ /* 0x000fe2000fffe03f */
[----:B------:R-:W-:Y:S02]  /*1a840*/  ULDC.64 UR22, c[0x0][0x198] ;  /* 0x0000660000167ab9 */ /* 0x000fe40000000a00 */
[----:B------:R-:W-:-:S13]  /*1a850*/  PLOP3.LUT P0, PT, P0, P2, PT, 0x8a, 0x0 ;  /* 0x000000000000781c */ /* 0x000fda0000705172 */
.L_x_556:
[----:B------:R-:W-:-:S03]  /*1a860*/  UMOV UR7, 0xffffffff ;  /* 0xffffffff00077882 */ /* 0x000fc60000000000 */
[----:B------:R-:W-:Y:S05]  /*1a870*/  BRA.DIV UR7, `(.L_x_545) ;  /* 0x0000000e07a47947 */ /* 0x000fea000b800000 */
[----:B------:R-:W-:-:S13]  /*1a880*/  ELECT P6, URZ, PT ;  /* 0x00000000003f782f */ /* 0x000fda00038c0000 */
.L_x_566:
[----:B------:R-:W0:Y:S01]  /*1a890*/  LDC R4, c[0x0][0x28c] ;  /* 0x0000a300ff047b82 */ /* 0x000e220000000800 */
[----:B------:R-:W-:Y:S01]  /*1a8a0*/  BSSY B1, `(.L_x_546) ;  /* 0x0000035000017945 */ /* 0x000fe20003800000 */
[----:B0-----:R-:W-:-:S13]  /*1a8b0*/  ISETP.LT.OR P6, PT, R4, 0x1, !P6 ;  /* 0x000000010400780c */ /* 0x001fda00077c1670 */
[----:B------:R-:W-:Y:S05]  /*1a8c0*/  @P6 BRA `(.L_x_547) ;  /* 0x0000000000c86947 */ /* 0x000fea0003800000 */
[----:B------:R-:W-:Y:S01]  /*1a8d0*/  IMAD.SHL.U32 R11, R3, 0x100, RZ ;  /* 0x00000100030b7824 */ /* 0x000fe200078e00ff */
[----:B------:R-:W-:Y:S01]  /*1a8e0*/  SHF.L.U32 R2, R2, 0x8, RZ ;  /* 0x0000000802027819 */ /* 0x000fe200000006ff */
[----:B------:R-:W-:Y:S01]  /*1a8f0*/  IMAD.MOV.U32 R12, RZ, RZ, RZ ;  /* 0x000000ffff0c7224 */ /* 0x000fe200078e00ff */
[----:B------:R-:W-:Y:S01]  /*1a900*/  MOV R3, R0 ;  /* 0x0000000000037202 */ /* 0x000fe20000000f00 */
[----:B------:R-:W-:Y:S02]  /*1a910*/  IMAD.U32 R14, RZ, RZ, UR25 ;  /* 0x00000019ff0e7e24 */ /* 0x000fe4000f8e00ff */
[----:B------:R-:W-:-:S07]  /*1a920*/  IMAD.MOV.U32 R4, RZ, RZ, R6 ;  /* 0x000000ffff047224 */ /* 0x000fce00078e0006 */
.L_x_551:
[----:B------:R-:W0:Y:S01]  /*1a930*/  S2R R10, SR_CgaCtaId ;  /* 0x00000000000a7919 */ /* 0x000e220000008800 */
[----:B------:R-:W-:Y:S01]  /*1a940*/  MOV R5, 0x400 ;  /* 0x0000040000057802 */ /* 0x000fe20000000f00 */
[----:B------:R-:W1:Y:S03]  /*1a950*/  @!P2 LDC R7, c[0x0][0x500] ;  /* 0x00014000ff07ab82 */ /* 0x000e660000000800 */
[----:B0-----:R-:W-:Y:S02]  /*1a960*/  LEA R13, R10, R5, 0x18 ;  /* 0x000000050a0d7211 */ /* 0x001fe400078ec0ff */
[----:B------:R-:W-:-:S03]  /*1a970*/  SHF.L.U32 R5, R3, 0x1f, RZ ;  /* 0x0000001f03057819 */ /* 0x000fc600000006ff */
[----:B------:R-:W-:-:S04]  /*1a980*/  IMAD R10, R4, 0x8, R13 ;  /* 0x00000008040a7824 */ /* 0x000fc800078e020d */
[----:B------:R-:W0:Y:S02]  /*1a990*/  SYNCS.PHASECHK.TRANS64.TRYWAIT P1, [R10+URZ+0x18], R5 ;  /* 0x000018050a0075a7 */ /* 0x000e24000802017f */
[----:B01----:R-:W-:Y:S05]  /*1a9a0*/  @!P1 BRA `(.L_x_548) ;  /* 0x0000000c00789947 */ /* 0x003fea0003800000 */
.L_x_567:
[----:B------:R-:W-:Y:S01]  /*1a9b0*/  UPRMT UR7, UR24, 0x9910, URZ ;  /* 0x0000991018077896 */ /* 0x000fe2000800003f */
[----:B------:R1:W-:Y:S03]  /*1a9c0*/  @!P2 SYNCS.ARRIVE.TRANS64 RZ, [R10+URZ], R7 ;  /* 0x000000070affa9a7 */ /* 0x0003e6000800003f */
[----:B------:R-:W-:-:S06]  /*1a9d0*/  UISETP.NE.AND UP0, UPT, UR7, 0x2, UPT ;  /* 0x000000020700788c */ /* 0x000fcc000bf05270 */
[----:B------:R-:W-:-:S13]  /*1a9e0*/  PLOP3.LUT P1, PT, PT, PT, UP0, 0x80, 0x0 ;  /* 0x000000000000781c */ /* 0x000fda0003f2f008 */
[----:B-1----:R-:W-:Y:S05]  /*1a9f0*/  @P1 BRA `(.L_x_549) ;  /* 0x0000000000041947 */ /* 0x002fea0003800000 */
[----:B------:R-:W-:Y:S01]  /*1aa00*/  BPT.TRAP 0x1 ;  /* 0x000000040000795c */ /* 0x000fe20000300000 */
.L_x_549:
[----:B------:R-:W-:Y:S05]  /*1aa10*/  @P0 BRA `(.L_x_550) ;  /* 0x0000000000040947 */ /* 0x000fea0003800000 */
[----:B------:R-:W-:Y:S01]  /*1aa20*/  BPT.TRAP 0x1 ;  /* 0x000000040000795c */ /* 0x000fe20000300000 */
.L_x_550:
[----:B------:R-:W-:Y:S01]  /*1aa30*/  IMAD R13, R4, 0x8000, R13 ;  /* 0x00008000040d7824 */ /* 0x000fe200078e020d */
[----:B------:R-:W-:Y:S01]  /*1aa40*/  R2UR UR9, R10 ;  /* 0x000000000a0972ca */ /* 0x000fe200000e0000 */
[----:B------:R-:W-:Y:S01]  /*1aa50*/  VIADD R14, R14, 0xffffffff ;  /* 0xffffffff0e0e7836 */ /* 0x000fe20000000000 */
[----:B------:R-:W-:Y:S01]  /*1aa60*/  UIADD3 UR14, UP0, UR22, 0xf0, URZ ;  /* 0x000000f0160e7890 */ /* 0x000fe2000ff1e03f */
[----:B------:R-:W-:Y:S01]  /*1aa70*/  R2UR UR11, R11 ;  /* 0x000000000b0b72ca */ /* 0x000fe200000e0000 */
[----:B------:R-:W-:Y:S01]  /*1aa80*/  UIADD3 UR26, UP1, UR22, 0x1f0, URZ ;  /* 0x000001f0161a7890 */ /* 0x000fe2000ff3e03f */
[----:B------:R-:W-:Y:S01]  /*1aa90*/  R2UR UR7, R13 ;  /* 0x000000000d0772ca */ /* 0x000fe200000e0000 */
[----:B------:R-:W-:Y:S01]  /*1aaa0*/  UIADD3.X UR15, URZ, UR23, URZ, UP0, !UPT ;  /* 0x000000173f0f7290 */ /* 0x000fe200087fe43f */
[----:B------:R-:W-:Y:S01]  /*1aab0*/  R2UR UR10, R12 ;  /* 0x000000000c0a72ca */ /* 0x000fe200000e0000 */
[----:B------:R-:W-:Y:S01]  /*1aac0*/  UIADD3.X UR27, URZ, UR23, URZ, UP1, !UPT ;  /* 0x000000173f1b7290 */ /* 0x000fe20008ffe43f */
[----:B------:R-:W-:Y:S01]  /*1aad0*/  R2UR UR12, R9 ;  /* 0x00000000090c72ca */ /* 0x000fe200000e0000 */
[----:B------:R-:W-:Y:S01]  /*1aae0*/  UMOV UR16, 0x0 ;  /* 0x0000000000107882 */ /* 0x000fe20000000000 */
[----:B------:R-:W-:Y:S01]  /*1aaf0*/  R2UR UR19, R2 ;  /* 0x00000000021372ca */ /* 0x000fe200000e0000 */
[----:B------:R-:W-:Y:S01]  /*1ab00*/  UMOV UR17, 0x10000000 ;  /* 0x1000000000117882 */ /* 0x000fe20000000000 */
[----:B------:R-:W-:Y:S01]  /*1ab10*/  ISETP.GT.AND P3, PT, R14, 0x1, PT ;  /* 0x000000010e00780c */ /* 0x000fe20003f64270 */
[----:B------:R-:W-:Y:S01]  /*1ab20*/  VIADD R12, R12, 0x40 ;  /* 0x000000400c0c7836 */ /* 0x000fe20000000000 */
[----:B------:R-:W-:-:S03]  /*1ab30*/  IADD3 R4, R4, 0x1, RZ ;  /* 0x0000000104047810 */ /* 0x000fc60007ffe0ff */
[----:B------:R-:W-:Y:S01]  /*1ab40*/  UIADD3 UR8, UR7, 0x100, URZ ;  /* 0x0000010007087890 */ /* 0x000fe2000fffe03f */
[----:B------:R-:W-:Y:S01]  /*1ab50*/  ISETP.NE.AND P1, PT, R4, 0x3, PT ;  /* 0x000000030400780c */ /* 0x000fe20003f25270 */
[----:B------:R-:W-:-:S03]  /*1ab60*/  UIADD3 UR7, UR7, 0x18100, URZ ;  /* 0x0001810007077890 */ /* 0x000fc6000fffe03f */
[----:B0-----:R-:W-:Y:S02]  /*1ab70*/  SEL R10, RZ, 0x1, P1 ;  /* 0x00000001ff0a7807 */ /* 0x001fe40000800000 */
[----:B------:R-:W-:Y:S02]  /*1ab80*/  SEL R4, R4, RZ, P1 ;  /* 0x000000ff04047207 */ /* 0x000fe40000800000 */
[----:B------:R0:W-:Y:S01]  /*1ab90*/  UTMALDG.3D [UR8], [UR14], desc[UR16] ;  /* 0x000010080e0075b4 */ /* 0x0001e20008011000 */
[----:B------:R-:W-:Y:S01]  /*1aba0*/  LOP3.LUT R3, R3, R10, RZ, 0x3c, !PT ;  /* 0x0000000a03037212 */ /* 0x000fe200078e3cff */
[----:B0-----:R-:W-:Y:S01]  /*1abb0*/  UMOV UR8, UR7 ;  /* 0x0000000700087c82 */ /* 0x001fe20008000000 */
[----:B------:R-:W-:Y:S02]  /*1abc0*/  UMOV UR11, UR19 ;  /* 0x00000013000b7c82 */ /* 0x000fe40008000000 */
[----:B------:R0:W-:Y:S02]  /*1abd0*/  UTMALDG.3D [UR8], [UR26], desc[UR16] ;  /* 0x000010081a0075b4 */ /* 0x0001e40008011000 */
[----:B0-----:R-:W-:Y:S05]  /*1abe0*/  @P3 BRA `(.L_x_551) ;  /* 0xfffffffc00503947 */ /* 0x001fea000383ffff */
.L_x_547:
[----:B------:R-:W-:Y:S05]  /*1abf0*/  BSYNC B1 ;  /* 0x0000000000017941 */ /* 0x000fea0003800000 */
.L_x_546:
[----:B------:R-:W2:Y:S01]  /*1ac00*/  LDL.LU R15, [R1+0x200] ;  /* 0x00020000010f7983 */ /* 0x000ea20000300800 */
[----:B------:R-:W-:Y:S01]  /*1ac10*/  LOP3.LUT P1, RZ, R8, 0xff, RZ, 0xc0, !PT ;  /* 0x000000ff08ff7812 */ /* 0x000fe2000782c0ff */
[----:B------:R-:W-:Y:S01]  /*1ac20*/  VIADD R6, R6, UR18 ;  /* 0x0000001206067c36 */ /* 0x000fe20008000000 */
[----:B------:R-:W-:Y:S01]  /*1ac30*/  ULDC.64 UR8, c[0x0][0x650] ;  /* 0x0001940000087ab9 */ /* 0x000fe20000000a00 */
[----:B------:R-:W3:Y:S01]  /*1ac40*/  LDL.LU R13, [R1+0x204] ;  /* 0x00020400010d7983 */ /* 0x000ee20000300800 */
[----:B------:R-:W-:Y:S01]  /*1ac50*/  UISETP.GE.U32.AND UP0, UPT, UR18, 0x3, UPT ;  /* 0x000000031200788c */ /* 0x000fe2000bf06070 */
[----:B------:R-:W-:Y:S01]  /*1ac60*/  BSSY B1, `(.L_x_552) ;  /* 0x0000074000017945 */ /* 0x000fe20003800000 */
[----:B------:R-:W-:Y:S01]  /*1ac70*/  IMAD.MOV.U32 R9, RZ, RZ, -0x1 ;  /* 0xffffffffff097424 */ /* 0x000fe200078e00ff */
[----:B------:R-:W-:Y:S02]  /*1ac80*/  PRMT R4, RZ, 0x7610, R4 ;  /* 0x00007610ff047816 */ /* 0x000fe40000000004 */
[----:B------:R-:W-:-:S02]  /*1ac90*/  PRMT R8, RZ, 0x7610, R8 ;  /* 0x00007610ff087816 */ /* 0x000fc40000000008 */
[----:B------:R-:W-:Y:S02]  /*1aca0*/  PLOP3.LUT P3, PT, PT, PT, UP0, 0x80, 0x0 ;  /* 0x000000000000781c */ /* 0x000fe40003f6f008 */
[----:B------:R-:W0:Y:S01]  /*1acb0*/  @P1 S2R R3, SR_CgaCtaId ;  /* 0x0000000000031919 */ /* 0x000e220000008800 */
[----:B------:R-:W-:-:S04]  /*1acc0*/  @P1 MOV R2, 0x400 ;  /* 0x0000040000021802 */ /* 0x000fc80000000f00 */
[----:B0-----:R-:W-:-:S04]  /*1acd0*/  @P1 LEA R2, R3, R2, 0x18 ;  /* 0x0000000203021211 */ /* 0x001fc800078ec0ff */
[----:B------:R0:W-:Y:S01]  /*1ace0*/  @P1 SYNCS.ARRIVE.TRANS64.A1T0 RZ, [R2+URZ+0x48], RZ ;  /* 0x000048ff02ff19a7 */ /* 0x0001e2000810003f */
[----:B------:R-:W-:Y:S02]  /*1acf0*/  ISETP.GT.U32.AND P1, PT, R6, 0x2, PT ;  /* 0x000000020600780c */ /* 0x000fe40003f24070 */
[----:B0-----:R-:W-:-:S04]  /*1ad00*/  MOV R2, UR18 ;  /* 0x0000001200027c02 */ /* 0x001fc80008000f00 */
[----:B------:R-:W-:Y:S01]  /*1ad10*/  ISETP.LT.U32.AND P1, PT, R2, 0x3, P1 ;  /* 0x000000030200780c */ /* 0x000fe20000f21070 */
[----:B------:R-:W-:-:S04]  /*1ad20*/  IMAD.WIDE.U32 R2, R6, -0x55555555, RZ ;  /* 0xaaaaaaab06027825 */ /* 0x000fc800078e00ff */
[----:B------:R-:W-:Y:S01]  /*1ad30*/  IMAD.MOV.U32 R2, RZ, RZ, -0x1 ;  /* 0xffffffffff027424 */ /* 0x000fe200078e00ff */
[----:B------:R-:W-:Y:S02]  /*1ad40*/  SHF.R.U32.HI R5, RZ, 0x1, R3 ;  /* 0x00000001ff057819 */ /* 0x000fe40000011603 */
[----:B------:R-:W-:-:S03]  /*1ad50*/  SEL R3, RZ, 0x1, !P1 ;  /* 0x00000001ff037807 */ /* 0x000fc60004800000 */
[----:B------:R-:W-:Y:S01]  /*1ad60*/  IMAD R6, R5, -0x3, R6 ;  /* 0xfffffffd05067824 */ /* 0x000fe200078e0206 */
[----:B------:R-:W-:Y:S01]  /*1ad70*/  LOP3.LUT R0, R0, R3, RZ, 0x3c, !PT ;  /* 0x0000000300007212 */ /* 0x000fe200078e3cff */
[----:B------:R-:W-:-:S03]  /*1ad80*/  IMAD.MOV.U32 R3, RZ, RZ, -0x1 ;  /* 0xffffffffff037424 */ /* 0x000fc600078e00ff */
[----:B------:R-:W-:Y:S02]  /*1ad90*/  @P3 LOP3.LUT R0, R0, 0x1, R5, 0x78, !PT ;  /* 0x0000000100003812 */ /* 0x000fe400078e7805 */
[----:B---3--:R-:W-:-:S04]  /*1ada0*/  IADD3 R13, P1, R13, UR20, RZ ;  /* 0x000000140d0d7c10 */ /* 0x008fc8000ff3e0ff */
[----:B--2---:R-:W-:Y:S01]  /*1adb0*/  IADD3.X R15, R15, UR13, RZ, P1, !PT ;  /* 0x0000000d0f0f7c10 */ /* 0x004fe20008ffe4ff */
[----:B------:R0:W-:Y:S01]  /*1adc0*/  STL [R1+0x204], R13 ;  /* 0x0002040d01007387 */ /* 0x0001e20000100800 */
[----:B------:R-:W-:-:S03]  /*1add0*/  ISETP.GE.U32.AND P1, PT, R13, UR8, PT ;  /* 0x000000080d007c0c */ /* 0x000fc6000bf26070 */
[----:B------:R0:W-:Y:S01]  /*1ade0*/  STL [R1+0x200], R15 ;  /* 0x0002000f01007387 */ /* 0x0001e20000100800 */
[----:B------:R-:W-:-:S13]  /*1adf0*/  ISETP.GE.U32.AND.EX P1, PT, R15, UR9, PT, P1 ;  /* 0x000000090f007c0c */ /* 0x000fda000bf26110 */
[----:B0-----:R-:W-:Y:S05]  /*1ae00*/  @P1 BRA `(.L_x_553) ;  /* 0x0000000400641947 */ /* 0x001fea0003800000 */
[----:B------:R-:W0:Y:S01]  /*1ae10*/  S2R R7, SR_CTAID.X ;  /* 0x0000000000077919 */ /* 0x000e220000002500 */
[----:B------:R-:W-:Y:S01]  /*1ae20*/  ULDC UR7, c[0x0][0x150] ;  /* 0x0000540000077ab9 */ /* 0x000fe20000000800 */
[----:B------:R-:W1:Y:S01]  /*1ae30*/  LDC R4, c[0x0][0x144] ;  /* 0x00005100ff047b82 */ /* 0x000e620000000800 */
[----:B------:R-:W-:Y:S01]  /*1ae40*/  UISETP.NE.AND UP0, UPT, UR45, URZ, UPT ;  /* 0x0000003f2d00728c */ /* 0x000fe2000bf05270 */
[----:B------:R-:W2:Y:S01]  /*1ae50*/  S2R R5, SR_CTAID.Y ;  /* 0x0000000000057919 */ /* 0x000ea20000002600 */
[----:B------:R-:W-:Y:S01]  /*1ae60*/  ULDC.64 UR8, c[0x0][0x628] ;  /* 0x00018a0000087ab9 */ /* 0x000fe20000000a00 */
[----:B------:R-:W-:-:S03]  /*1ae70*/  ULDC UR10, c[0x0][0x630] ;  /* 0x00018c00000a7ab9 */ /* 0x000fc60000000800 */
[----:B------:R-:W-:Y:S01]  /*1ae80*/  PLOP3.LUT P1, PT, PT, PT, UP0, 0x80, 0x0 ;  /* 0x000000000000781c */ /* 0x000fe20003f2f008 */
[----:B------:R-:W3:Y:S01]  /*1ae90*/  LDC R10, c[0x0][0x148] ;  /* 0x00005200ff0a7b82 */ /* 0x000ee20000000800 */
[----:B0-----:R-:W-:Y:S02]  /*1aea0*/  I2FP.F32.U32 R2, R7 ;  /* 0x0000000700027245 */ /* 0x001fe40000201000 */
[----:B--2---:R-:W-:-:S03]  /*1aeb0*/  I2FP.F32.U32 R3, R5 ;  /* 0x0000000500037245 */ /* 0x004fc60000201000 */
[----:B------:R-:W-:Y:S01]  /*1aec0*/  FMUL R2, R2, UR7 ;  /* 0x0000000702027c20 */ /* 0x000fe20008400000 */
[----:B------:R-:W-:Y:S02]  /*1aed0*/  ULDC UR7, c[0x0][0x154] ;  /* 0x0000550000077ab9 */ /* 0x000fe40000000800 */
[----:B------:R-:W-:-:S03]  /*1aee0*/  FMUL R9, R3, UR7 ;  /* 0x0000000703097c20 */ /* 0x000fc60008400000 */
[----:B------:R-:W0:Y:S08]  /*1aef0*/  F2I.U32.TRUNC.NTZ R2, R2 ;  /* 0x0000000200027305 */ /* 0x000e30000020f000 */
[----:B------:R-:W2:Y:S01]  /*1af00*/  F2I.U32.TRUNC.NTZ R9, R9 ;  /* 0x0000000900097305 */ /* 0x000ea2000020f000 */
[----:B0-----:R-:W-:Y:S01]  /*1af10*/  IADD3 R3, -R2, RZ, RZ ;  /* 0x000000ff02037210 */ /* 0x001fe20007ffe1ff */
[----:B------:R-:W-:-:S04]  /*1af20*/  IMAD.MOV.U32 R2, RZ, RZ, R13 ;  /* 0x000000ffff027224 */ /* 0x000fc800078e000d */
[----:B-1----:R-:W-:Y:S02]  /*1af30*/  IMAD R7, R4, R3, R7 ;  /* 0x0000000304077224 */ /* 0x002fe400078e0207 */
[----:B--2---:R-:W-:-:S04]  /*1af40*/  IMAD.MOV R3, RZ, RZ, -R9 ;  /* 0x000000ffff037224 */ /* 0x004fc800078e0a09 */
[----:B---3--:R-:W-:Y:S01]  /*1af50*/  @P1 IMAD R7, R10, R3, R5 ;  /* 0x000000030a071224 */ /* 0x008fe200078e0205 */
[----:B------:R-:W-:Y:S01]  /*1af60*/  ISETP.NE.U32.AND P1, PT, RZ, UR8, PT ;  /* 0x00000008ff007c0c */ /* 0x000fe2000bf25070 */
[----:B------:R-:W-:-:S03]  /*1af70*/  IMAD.MOV.U32 R3, RZ, RZ, R15 ;  /* 0x000000ffff037224 */ /* 0x000fc600078e000f */
[----:B------:R-:W-:-:S13]  /*1af80*/  ISETP.NE.AND.EX P1, PT, RZ, UR9, PT, P1 ;  /* 0x00000009ff007c0c */ /* 0x000fda000bf25310 */
[----:B------:R-:W-:Y:S05]  /*1af90*/  @!P1 BRA `(.L_x_554) ;  /* 0x0000000000289947 */ /* 0x000fea0003800000 */
[----:B------:R-:W-:Y:S02]  /*1afa0*/  ULDC UR7, c[0x0][0x634] ;  /* 0x00018d0000077ab9 */ /* 0x000fe40000000800 */
[----:B------:R-:W-:-:S04]  /*1afb0*/  IADD3 R3, P1, R13, UR7, RZ ;  /* 0x000000070d037c10 */ /* 0x000fc8000ff3e0ff */
[----:B------:R-:W-:-:S05]  /*1afc0*/  IADD3.X R9, RZ, R15, RZ, P1, !PT ;  /* 0x0000000fff097210 */ /* 0x000fca0000ffe4ff */
[----:B------:R-:W-:-:S04]  /*1afd0*/  IMAD.WIDE.U32 R4, R9, UR8, RZ ;  /* 0x0000000809047c25 */ /* 0x000fc8000f8e00ff */
[----:B------:R-:W-:-:S04]  /*1afe0*/  IMAD.WIDE.U32 R4, P1, R3, UR9, R4 ;  /* 0x0000000903047c25 */ /* 0x000fc8000f820004 */
[----:B------:R-:W-:-:S04]  /*1aff0*/  IMAD.WIDE.U32 R2, R3, UR8, RZ ;  /* 0x0000000803027c25 */ /* 0x000fc8000f8e00ff */
[----:B------:R-:W-:Y:S01]  /*1b000*/  IMAD.MOV.U32 R2, RZ, RZ, R5 ;  /* 0x000000ffff027224 */ /* 0x000fe200078e0005 */
[----:B------:R-:W-:Y:S01]  /*1b010*/  IADD3 RZ, P3, R3, R4, RZ ;  /* 0x0000000403ff7210 */ /* 0x000fe20007f7e0ff */
[----:B------:R-:W-:-:S04]  /*1b020*/  IMAD.X R3, RZ, RZ, RZ, P1 ;  /* 0x000000ffff037224 */ /* 0x000fc800008e06ff */
[----:B------:R-:W-:-:S08]  /*1b030*/  IMAD.WIDE.U32.X R2, R9, UR9, R2, P3 ;  /* 0x0000000909027c25 */ /* 0x000fd000098e0402 */
.L_x_554:
[--C-:B------:R-:W-:Y:S01]  /*1b040*/  SHF.R.U64 R9, R2, UR10, R3.reuse ;  /* 0x0000000a02097c19 */ /* 0x100fe20008001203 */
[----:B------:R-:W-:Y:S01]  /*1b050*/  ULDC.64 UR8, c[0x0][0x620] ;  /* 0x0001880000087ab9 */ /* 0x000fe20000000a00 */
[----:B------:R-:W-:Y:S01]  /*1b060*/  SHF.R.U32.HI R2, RZ, UR10, R3 ;  /* 0x0000000aff027c19 */ /* 0x000fe20008011603 */
[----:B------:R-:W-:Y:S01]  /*1b070*/  IMAD.MOV.U32 R3, RZ, RZ, R15 ;  /* 0x000000ffff037224 */ /* 0x000fe200078e000f */
[----:B------:R-:W-:Y:S01]  /*1b080*/  IADD3 R11, P1, RZ, -R9, RZ ;  /* 0x80000009ff0b7210 */ /* 0x000fe20007f3e0ff */
[----:B------:R-:W-:-:S04]  /*1b090*/  ULDC UR7, c[0x0][0x618] ;  /* 0x0001860000077ab9 */ /* 0x000fc80000000800 */
[----:B------:R-:W-:-:S04]  /*1b0a0*/  IMAD.X R2, RZ, RZ, ~R2, P1 ;  /* 0x000000ffff027224 */ /* 0x000fc800008e0e02 */
[----:B------:R-:W-:-:S04]  /*1b0b0*/  IMAD R2, R2, UR8, RZ ;  /* 0x0000000802027c24 */ /* 0x000fc8000f8e02ff */
[----:B------:R-:W-:Y:S01]  /*1b0c0*/  IMAD R5, R11, UR9, R2 ;  /* 0x000000090b057c24 */ /* 0x000fe2000f8e0202 */
[----:B------:R-:W-:-:S05]  /*1b0d0*/  MOV R2, R13 ;  /* 0x0000000d00027202 */ /* 0x000fca0000000f00 */
[----:B------:R-:W-:Y:S01]  /*1b0e0*/  IMAD.WIDE.U32 R2, R11, UR8, R2 ;  /* 0x000000080b027c25 */ /* 0x000fe2000f8e0002 */
[----:B------:R-:W-:Y:S02]  /*1b0f0*/  ULDC.64 UR8, c[0x0][0x640] ;  /* 0x0001900000087ab9 */ /* 0x000fe40000000a00 */
[----:B------:R-:W-:Y:S01]  /*1b100*/  ISETP.NE.U32.AND P1, PT, RZ, UR8, PT ;  /* 0x00000008ff007c0c */ /* 0x000fe2000bf25070 */
[----:B------:R-:W-:-:S03]  /*1b110*/  IMAD.IADD R3, R3, 0x1, R5 ;  /* 0x0000000103037824 */ /* 0x000fc600078e0205 */
[----:B------:R-:W-:Y:S02]  /*1b120*/  ISETP.NE.AND.EX P1, PT, RZ, UR9, PT, P1 ;  /* 0x00000009ff007c0c */ /* 0x000fe4000bf25310 */
[--C-:B------:R-:W-:Y:S02]  /*1b130*/  SHF.R.U64 R10, R2, UR7, R3.reuse ;  /* 0x00000007020a7c19 */ /* 0x100fe40008001203 */
[----:B------:R-:W-:Y:S01]  /*1b140*/  SHF.R.U32.HI R3, RZ, UR7, R3 ;  /* 0x00000007ff037c19 */ /* 0x000fe20008011603 */
[----:B------:R-:W-:-:S03]  /*1b150*/  ULDC UR7, c[0x0][0x608] ;  /* 0x0001820000077ab9 */ /* 0x000fc60000000800 */
[--C-:B------:R-:W-:Y:S02]  /*1b160*/  SHF.R.U64 R12, R10, UR7, R3.reuse ;  /* 0x000000070a0c7c19 */ /* 0x100fe40008001203 */
[----:B------:R-:W-:Y:S01]  /*1b170*/  SHF.R.U32.HI R3, RZ, UR7, R3 ;  /* 0x00000007ff037c19 */ /* 0x000fe20008011603 */
[----:B------:R-:W-:-:S03]  /*1b180*/  ULDC UR7, c[0x0][0x658] ;  /* 0x0001960000077ab9 */ /* 0x000fc60000000800 */
[--C-:B------:R-:W-:Y:S02]  /*1b190*/  SHF.R.U64 R11, R12, UR7, R3.reuse ;  /* 0x000000070c0b7c19 */ /* 0x100fe40008001203 */
[----:B------:R-:W-:-:S03]  /*1b1a0*/  SHF.R.U32.HI R13, RZ, UR7, R3 ;  /* 0x00000007ff0d7c19 */ /* 0x000fc60008011603 */
[----:B------:R-:W-:Y:S01]  /*1b1b0*/  IMAD.MOV.U32 R2, RZ, RZ, R11 ;  /* 0x000000ffff027224 */ /* 0x000fe200078e000b */
[----:B------:R-:W-:Y:S01]  /*1b1c0*/  MOV R3, R13 ;  /* 0x0000000d00037202 */ /* 0x000fe20000000f00 */
[----:B------:R-:W-:Y:S06]  /*1b1d0*/  @!P1 BRA `(.L_x_555) ;  /* 0x0000000000289947 */ /* 0x000fec0003800000 */
[----:B------:R-:W-:Y:S02]  /*1b1e0*/  ULDC UR7, c[0x0][0x64c] ;  /* 0x0001930000077ab9 */ /* 0x000fe40000000800 */
[----:B------:R-:W-:-:S05]  /*1b1f0*/  IADD3 R3, P1, R11, UR7, RZ ;  /* 0x000000070b037c10 */ /* 0x000fca000ff3e0ff */
[----:B------:R-:W-:-:S04]  /*1b200*/  IMAD.X R13, RZ, RZ, R13, P1 ;  /* 0x000000ffff0d7224 */ /* 0x000fc800008e060d */
[----:B------:R-:W-:-:S04]  /*1b210*/  IMAD.WIDE.U32 R4, R13, UR8, RZ ;  /* 0x000000080d047c25 */ /* 0x000fc8000f8e00ff */
[----:B------:R-:W-:-:S04]  /*1b220*/  IMAD.WIDE.U32 R4, P1, R3, UR9, R4 ;  /* 0x0000000903047c25 */ /* 0x000fc8000f820004 */
[----:B------:R-:W-:-:S04]  /*1b230*/  IMAD.WIDE.U32 R2, R3, UR8, RZ ;  /* 0x0000000803027c25 */ /* 0x000fc8000f8e00ff */
[----:B------:R-:W-:Y:S01]  /*1b240*/  IMAD.MOV.U32 R2, RZ, RZ, R5 ;  /* 0x000000ffff027224 */ /* 0x000fe200078e0005 */
[----:B------:R-:W-:Y:S01]  /*1b250*/  IADD3 RZ, P3, R3, R4, RZ ;  /* 0x0000000403ff7210 */ /* 0x000fe20007f7e0ff */
[----:B------:R-:W-:-:S04]  /*1b260*/  IMAD.X R3, RZ, RZ, RZ, P1 ;  /* 0x000000ffff037224 */ /* 0x000fc800008e06ff */
[----:B------:R-:W-:-:S08]  /*1b270*/  IMAD.WIDE.U32.X R2, R13, UR9, R2, P3 ;  /* 0x000000090d027c25 */ /* 0x000fd000098e0402 */
.L_x_555:
[----:B------:R-:W-:Y:S01]  /*1b280*/  ULDC UR7, c[0x0][0x648] ;  /* 0x0001920000077ab9 */ /* 0x000fe20000000800 */
[----:B------:R-:W-:Y:S01]  /*1b290*/  LOP3.LUT R12, R12, UR6, RZ, 0xc0, !PT ;  /* 0x000000060c0c7c12 */ /* 0x000fe2000f8ec0ff */
[----:B------:R-:W-:Y:S01]  /*1b2a0*/  UISETP.NE.AND UP0, UPT, UR45, URZ, UPT ;  /* 0x0000003f2d00728c */ /* 0x000fe2000bf05270 */
[----:B------:R-:W-:Y:S01]  /*1b2b0*/  SHF.R.U64 R3, R2, UR7, R3 ;  /* 0x0000000702037c19 */ /* 0x000fe20008001203 */
[----:B------:R-:W-:Y:S01]  /*1b2c0*/  ULDC UR7, c[0x0][0x638] ;  /* 0x00018e0000077ab9 */ /* 0x000fe20000000800 */
[----:B------:R-:W-:Y:S02]  /*1b2d0*/  LOP3.LUT R4, R10, UR4, RZ, 0xc0, !PT ;  /* 0x000000040a047c12 */ /* 0x000fe4000f8ec0ff */
[C---:B------:R-:W-:Y:S01]  /*1b2e0*/  IADD3 R2, -R3.reuse, RZ, RZ ;  /* 0x000000ff03027210 */ /* 0x040fe20007ffe1ff */
[----:B------:R-:W-:Y:S01]  /*1b2f0*/  IMAD R12, R3, UR5, R12 ;  /* 0x00000005030c7c24 */ /* 0x000fe2000f8e020c */
[----:B------:R-:W-:Y:S02]  /*1b300*/  PLOP3.LUT P1, PT, PT, PT, UP0, 0x40, 0x0 ;  /* 0x000000000000781c */ /* 0x000fe40003f2e808 */
[----:B------:R-:W-:Y:S01]  /*1b310*/  PLOP3.LUT P3, PT, PT, PT, UP0, 0x40, 0x0 ;  /* 0x000000000000781c */ /* 0x000fe20003f6e808 */
[----:B------:R-:W-:Y:S01]  /*1b320*/  IMAD R11, R2, UR7, R11 ;  /* 0x00000007020b7c24 */ /* 0x000fe2000f8e020b */
[----:B------:R-:W-:-:S02]  /*1b330*/  ULDC UR7, c[0x0][0x610] ;  /* 0x0001840000077ab9 */ /* 0x000fc40000000800 */
[----:B------:R-:W-:Y:S01]  /*1b340*/  IMAD R7, R12, UR7, R7 ;  /* 0x000000070c077c24 */ /* 0x000fe2000f8e0207 */
[----:B------:R-:W-:Y:S02]  /*1b350*/  ULDC UR7, c[0x0][0x600] ;  /* 0x0001800000077ab9 */ /* 0x000fe40000000800 */
[----:B------:R-:W-:-:S05]  /*1b360*/  IMAD R4, R11, UR7, R4 ;  /* 0x000000070b047c24 */ /* 0x000fca000f8e0204 */
[----:B------:R-:W-:Y:S02]  /*1b370*/  SEL R2, R4, R7, P1 ;  /* 0x0000000704027207 */ /* 0x000fe40000800000 */
[----:B------:R-:W-:Y:S01]  /*1b380*/  SEL R3, R7, R4, P3 ;  /* 0x0000000407037207 */ /* 0x000fe20001800000 */
[----:B------:R-:W-:-:S07]  /*1b390*/  IMAD.MOV.U32 R4, RZ, RZ, 0x1 ;  /* 0x00000001ff047424 */ /* 0x000fce00078e00ff */
.L_x_553:
[----:B------:R-:W-:Y:S05]  /*1b3a0*/  BSYNC B1 ;  /* 0x0000000000017941 */ /* 0x000fea0003800000 */
.L_x_552:
[----:B------:R-:W-:-:S13]  /*1b3b0*/  LOP3.LUT P1, RZ, R4, 0xff, RZ, 0xc0, !PT ;  /* 0x000000ff04ff7812 */ /* 0x000fda000782c0ff */
[----:B------:R-:W-:Y:S05]  /*1b3c0*/  @P1 BRA `(.L_x_556) ;  /* 0xfffffff400241947 */ /* 0x000fea000383ffff */
[----:B------:R-:W-:Y:S05]  /*1b3d0*/  BSYNC B0 ;  /* 0x0000000000007941 */ /* 0x000fea0003800000 */
.L_x_544:
[----:B------:R-:W-:-:S03]  /*1b3e0*/  UMOV UR7, 0xffffffff ;  /* 0xffffffff00077882 */ /* 0x000fc60000000000 */
[----:B------:R-:W-:Y:S05]  /*1b3f0*/  BRA.DIV UR7, `(.L_x_557) ;  /* 0x0000000207f87947 */ /* 0x000fea000b800000 */
[----:B------:R-:W-:-:S13]  /*1b400*/  ELECT P6, URZ, PT ;  /* 0x00000000003f782f */ /* 0x000fda00038c0000 */
.L_x_570:
[----:B------:R-:W-:Y:S04]  /*1b410*/  BSSY B0, `(.L_x_558) ;  /* 0x0000023000007945 */ /* 0x000fe80003800000 */
[----:B------:R-:W-:Y:S05]  /*1b420*/  @!P6 BRA `(.L_x_559) ;  /* 0x000000000084e947 */ /* 0x000fea0003800000 */
[----:B------:R-:W-:-:S04]  /*1b430*/  ULOP3.LUT UR7, UR40, 0x2, URZ, 0xfc, !UPT ;  /* 0x0000000228077892 */ /* 0x000fc8000f8efc3f */
[----:B------:R-:W-:-:S06]  /*1b440*/  UISETP.NE.AND UP0, UPT, UR7, 0x3, UPT ;  /* 0x000000030700788c */ /* 0x000fcc000bf05270 */
[----:B------:R-:W-:-:S13]  /*1b450*/  PLOP3.LUT P0, PT, PT, PT, UP0, 0x80, 0x0 ;  /* 0x000000000000781c */ /* 0x000fda0003f0f008 */
[----:B------:R-:W-:Y:S05]  /*1b460*/  @!P0 BRA `(.L_x_560) ;  /* 0x0000000000048947 */ /* 0x000fea0003800000 */
[----:B------:R-:W-:Y:S01]  /*1b470*/  BPT.TRAP 0x1 ;  /* 0x000000040000795c */ /* 0x000fe20000300000 */
.L_x_560:
[----:B------:R-:W0:Y:S01]  /*1b480*/  S2R R3, SR_CgaCtaId ;  /* 0x0000000000037919 */ /* 0x000e220000008800 */
[----:B------:R-:W-:-:S04]  /*1b490*/  MOV R2, 0x400 ;  /* 0x0000040000027802 */ /* 0x000fc80000000f00 */
[----:B0-----:R-:W-:Y:S02]  /*1b4a0*/  LEA R3, R3, R2, 0x18 ;  /* 0x0000000203037211 */ /* 0x001fe400078ec0ff */
[----:B------:R-:W-:-:S03]  /*1b4b0*/  SHF.L.U32 R2, R0, 0x1f, RZ ;  /* 0x0000001f00027819 */ /* 0x000fc600000006ff */
[----:B------:R-:W-:-:S04]  /*1b4c0*/  VIADD R3, R3, 0x18 ;  /* 0x0000001803037836 */ /* 0x000fc80000000000 */
[----:B------:R-:W-:-:S04]  /*1b4d0*/  IMAD R5, R6, 0x8, R3 ;  /* 0x0000000806057824 */ /* 0x000fc800078e0203 */
[----:B------:R-:W0:Y:S02]  /*1b4e0*/  SYNCS.PHASECHK.TRANS64.TRYWAIT P0, [R5+URZ], R2 ;  /* 0x00000002050075a7 */ /* 0x000e24000800017f */
[----:B0-----:R-:W-:Y:S05]  /*1b4f0*/  @!P0 BRA `(.L_x_561) ;  /* 0x0000000000d88947 */ /* 0x001fea0003800000 */
.L_x_571:
[----:B------:R-:W-:-:S04]  /*1b500*/  IADD3 R6, R6, 0x1, RZ ;  /* 0x0000000106067810 */ /* 0x000fc80007ffe0ff */
[----:B------:R-:W-:-:S04]  /*1b510*/  ISETP.NE.AND P0, PT, R6, 0x3, PT ;  /* 0x000000030600780c */ /* 0x000fc80003f05270 */
[----:B0-----:R-:W-:Y:S02]  /*1b520*/  SEL R5, RZ, 0x1, P0 ;  /* 0x00000001ff057807 */ /* 0x001fe40000000000 */
[----:B------:R-:W-:Y:S02]  /*1b530*/  SEL R6, R6, RZ, P0 ;  /* 0x000000ff06067207 */ /* 0x000fe40000000000 */
[----:B------:R-:W-:-:S03]  /*1b540*/  LOP3.LUT R5, R0, R5, RZ, 0x3c, !PT ;  /* 0x0000000500057212 */ /* 0x000fc600078e3cff */
[----:B------:R-:W-:Y:S01]  /*1b550*/  IMAD R7, R6, 0x8, R3 ;  /* 0x0000000806077824 */ /* 0x000fe200078e0203 */
[----:B------:R-:W-:-:S04]  /*1b560*/  SHF.L.U32 R0, R5, 0x1f, RZ ;  /* 0x0000001f05007819 */ /* 0x000fc800000006ff */
[----:B------:R-:W0:Y:S02]  /*1b570*/  SYNCS.PHASECHK.TRANS64.TRYWAIT P0, [R7+URZ], R0 ;  /* 0x00000000070075a7 */ /* 0x000e24000800017f */
[----:B0-----:R-:W-:Y:S05]  /*1b580*/  @!P0 BRA `(.L_x_562) ;  /* 0x0000000000c88947 */ /* 0x001fea0003800000 */
.L_x_572:
[----:B0-----:R-:W-:-:S05]  /*1b590*/  VIADD R0, R6, 0x1 ;  /* 0x0000000106007836 */ /* 0x001fca0000000000 */
[----:B------:R-:W-:-:S04]  /*1b5a0*/  ISETP.NE.AND P0, PT, R0, 0x3, PT ;  /* 0x000000030000780c */ /* 0x000fc80003f05270 */
[----:B------:R-:W-:Y:S02]  /*1b5b0*/  SEL R2, RZ, 0x1, P0 ;  /* 0x00000001ff027807 */ /* 0x000fe40000000000 */
[----:B------:R-:W-:Y:S02]  /*1b5c0*/  SEL R0, R0, RZ, P0 ;  /* 0x000000ff00007207 */ /* 0x000fe40000000000 */
[----:B------:R-:W-:-:S03]  /*1b5d0*/  LOP3.LUT R2, R5, R2, RZ, 0x3c, !PT ;  /* 0x0000000205027212 */ /* 0x000fc600078e3cff */
[----:B------:R-:W-:Y:S01]  /*1b5e0*/  IMAD R3, R0, 0x8, R3 ;  /* 0x0000000800037824 */ /* 0x000fe200078e0203 */
[----:B------:R-:W-:-:S07]  /*1b5f0*/  SHF.L.U32 R0, R2, 0x1f, RZ ;  /* 0x0000001f02007819 */ /* 0x000fce00000006ff */
.L_x_563:
[----:B0-----:R0:W1:Y:S02]  /*1b600*/  SYNCS.PHASECHK.TRANS64.TRYWAIT P0, [R3+URZ], R0 ;  /* 0x00000000030075a7 */ /* 0x001064000800017f */
[----:B-1----:R-:W-:Y:S05]  /*1b610*/  @!P0 NANOSLEEP.SYNCS 0x989680 ;  /* 0x009896800000895d */ /* 0x002fea0003900000 */
[----:B------:R-:W1:Y:S02]  /*1b620*/  @!P0 SYNCS.PHASECHK.TRANS64 P0, [R3+URZ], R0 ;  /* 0x00000000030085a7 */ /* 0x000e64000800007f */
[----:B-1----:R-:W-:Y:S05]  /*1b630*/  @!P0 BRA `(.L_x_563) ;  /* 0xfffffffc00f08947 */ /* 0x002fea000383ffff */
.L_x_559:
[----:B------:R-:W-:Y:S05]  /*1b640*/  BSYNC B0 ;  /* 0x0000000000007941 */ /* 0x000fea0003800000 */
.L_x_558:
[----:B------:R-:W-:Y:S05]  /*1b650*/  EXIT ;  /* 0x000000000000794d */ /* 0x000fea0003800000 */
.L_x_17:
[----:B-1----:R1:W4:Y:S02]  /*1b660*/  SYNCS.PHASECHK.TRANS64.TRYWAIT P1, [R3+URZ], R0 ;  /* 0x00000000030075a7 */ /* 0x002324000802017f */
[----:B----4-:R-:W-:Y:S05]  /*1b670*/  @!P1 NANOSLEEP.SYNCS 0x989680 ;  /* 0x009896800000995d */ /* 0x010fea0003900000 */
[----:B------:R-:W4:Y:S02]  /*1b680*/  @!P1 SYNCS.PHASECHK.TRANS64 P1, [R3+URZ], R0 ;  /* 0x00000000030095a7 */ /* 0x000f24000802007f */
[----:B----4-:R-:W-:Y:S05]  /*1b690*/  @!P1 BRA `(.L_x_17) ;  /* 0xfffffffc00f09947 */ /* 0x010fea000383ffff */
[----:B------:R-:W-:Y:S05]  /*1b6a0*/  BRA `(.L_x_16) ;  /* 0xfffffe5c00547947 */ /* 0x000fea000383ffff */
.L_x_22:
[----:B-1----:R-:W-:-:S04]  /*1b6b0*/  MOV R5, UR8 ;  /* 0x0000000800057c02 */ /* 0x002fc80008000f00 */
[----:B------:R1:W2:Y:S03]  /*1b6c0*/  SYNCS.PHASECHK.TRANS64.TRYWAIT P1, [R5+URZ], R4 ;  /* 0x00000004050075a7 */ /* 0x0002a6000802017f */
[----:B--2---:R-:W-:Y:S05]  /*1b6d0*/  @!P1 NANOSLEEP.SYNCS 0x989680 ;  /* 0x009896800000995d */ /* 0x004fea0003900000 */
[----:B------:R-:W2:Y:S02]  /*1b6e0*/  @!P1 SYNCS.PHASECHK.TRANS64 P1, [R5+URZ], R4 ;  /* 0x00000004050095a7 */ /* 0x000ea4000802007f */
[----:B--2---:R-:W-:Y:S05]  /*1b6f0*/  @!P1 BRA `(.L_x_22) ;  /* 0xfffffffc00ec9947 */ /* 0x004fea000383ffff */
[----:B------:R-:W-:Y:S05]  /*1b700*/  BRA `(.L_x_21) ;  /* 0xfffffe9000cc7947 */ /* 0x000fea000383ffff */
.L_x_545:
[----:B------:R-:W-:Y:S01]  /*1b710*/  BSSY B1, `(.L_x_564) ;  /* 0x0000006000017945 */ /* 0x000fe20003800000 */
[----:B------:R-:W-:-:S07]  /*1b720*/  IMAD.MOV.U32 R15, RZ, RZ, -0x1 ;  /* 0xffffffffff0f7424 */ /* 0x000fce00078e00ff */
[----:B------:R-:W-:Y:S05]  /*1b730*/  WARPSYNC.COLLECTIVE R15, `(.L_x_565) ;  /* 0x000000000f0c7348 */ /* 0x000fea0003c00000 */
[----:B------:R-:W-:Y:S02]  /*1b740*/  ELECT P6, UR62, PT ;  /* 0x00000000003e782f */ /* 0x000fe400038c0000 */
[----:B------:R-:W-:Y:S01]  /*1b750*/  MOV R14, UR62 ;  /* 0x0000003e000e7c02 */ /* 0x000fe20008000f00 */
[----:B------:R-:W-:Y:S10]  /*1b760*/  ENDCOLLECTIVE ;  /* 0x000000000000791b */ /* 0x000ff40003800000 */
.L_x_565:
[----:B------:R-:W-:Y:S05]  /*1b770*/  BSYNC B1 ;  /* 0x0000000000017941 */ /* 0x000fea0003800000 */
.L_x_564:
[----:B------:R-:W-:Y:S05]  /*1b780*/  BRA `(.L_x_566) ;  /* 0xfffffff000407947 */ /* 0x000fea000383ffff */
.L_x_548:
[----:B0-----:R0:W1:Y:S02]  /*1b790*/  SYNCS.PHASECHK.TRANS64.TRYWAIT P1, [R10+URZ+0x18], R5 ;  /* 0x000018050a0075a7 */ /* 0x001064000802017f */
[----:B-1----:R-:W-:Y:S05]  /*1b7a0*/  @!P1 NANOSLEEP.SYNCS 0x989680 ;  /* 0x009896800000995d */ /* 0x002fea0003900000 */
[----:B------:R-:W1:Y:S02]  /*1b7b0*/  @!P1 SYNCS.PHASECHK.TRANS64 P1, [R10+URZ+0x18], R5 ;  /* 0x000018050a0095a7 */ /* 0x000e64000802007f */
[----:B-1----:R-:W-:Y:S05]  /*1b7c0*/  @!P1 BRA `(.L_x_548) ;  /* 0xfffffffc00f09947 */ /* 0x002fea000383ffff */
[----:B------:R-:W-:Y:S05]  /*1b7d0*/  BRA `(.L_x_567) ;  /* 0xfffffff000747947 */ /* 0x000fea000383ffff */
.L_x_557:
[----:B------:R-:W-:Y:S01]  /*1b7e0*/  BSSY B0, `(.L_x_568) ;  /* 0x0000006000007945 */ /* 0x000fe20003800000 */
[----:B------:R-:W-:-:S07]  /*1b7f0*/  IMAD.MOV.U32 R15, RZ, RZ, -0x1 ;  /* 0xffffffffff0f7424 */ /* 0x000fce00078e00ff */
[----:B------:R-:W-:Y:S05]  /*1b800*/  WARPSYNC.COLLECTIVE R15, `(.L_x_569) ;  /* 0x000000000f0c7348 */ /* 0x000fea0003c00000 */
[----:B------:R-:W-:Y:S02]  /*1b810*/  ELECT P6, UR62, PT ;  /* 0x00000000003e782f */ /* 0x000fe400038c0000 */
[----:B------:R-:W-:Y:S01]  /*1b820*/  MOV R14, UR62 ;  /* 0x0000003e000e7c02 */ /* 0x000fe20008000f00 */
[----:B------:R-:W-:Y:S10]  /*1b830*/  ENDCOLLECTIVE ;  /* 0x000000000000791b */ /* 0x000ff40003800000 */
.L_x_569:
[----:B------:R-:W-:Y:S05]  /*1b840*/  BSYNC B0 ;  /* 0x0000000000007941 */ /* 0x000fea0003800000 */
.L_x_568:
[----:B------:R-:W-:Y:S05]  /*1b850*/  BRA `(.L_x_570) ;  /* 0xfffffff800ec7947 */ /* 0x000fea000383ffff */
.L_x_561:
[----:B0-----:R0:W1:Y:S02]  /*1b860*/  SYNCS.PHASECHK.TRANS64.TRYWAIT P0, [R5+URZ], R2 ;  /* 0x00000002050075a7 */ /* 0x001064000800017f */
[----:B-1----:R-:W-:Y:S05]  /*1b870*/  @!P0 NANOSLEEP.SYNCS 0x989680 ;  /* 0x009896800000895d */ /* 0x002fea0003900000 */
[----:B------:R-:W1:Y:S02]  /*1b880*/  @!P0 SYNCS.PHASECHK.TRANS64 P0, [R5+URZ], R2 ;  /* 0x00000002050085a7 */ /* 0x000e64000800007f */
[----:B-1----:R-:W-:Y:S05]  /*1b890*/  @!P0 BRA `(.L_x_561) ;  /* 0xfffffffc00f08947 */ /* 0x002fea000383ffff */
[----:B------:R-:W-:Y:S05]  /*1b8a0*/  BRA `(.L_x_571) ;  /* 0xfffffffc00147947 */ /* 0x000fea000383ffff */
.L_x_562:
[----:B0-----:R0:W1:Y:S02]  /*1b8b0*/  SYNCS.PHASECHK.TRANS64.TRYWAIT P0, [R7+URZ], R0 ;  /* 0x00000000070075a7 */ /* 0x001064000800017f */
[----:B-1----:R-:W-:Y:S05]  /*1b8c0*/  @!P0 NANOSLEEP.SYNCS 0x989680 ;  /* 0x009896800000895d */ /* 0x002fea0003900000 */
[----:B------:R-:W1:Y:S02]  /*1b8d0*/  @!P0 SYNCS.PHASECHK.TRANS64 P0, [R7+URZ], R0 ;  /* 0x00000000070085a7 */ /* 0x000e64000800007f */
[----:B-1----:R-:W-:Y:S05]  /*1b8e0*/  @!P0 BRA `(.L_x_562) ;  /* 0xfffffffc00f08947 */ /* 0x002fea000383ffff */
[----:B------:R-:W-:Y:S05]  /*1b8f0*/  BRA `(.L_x_572) ;  /* 0xfffffffc00247947 */ /* 0x000fea000383ffff */
.L_x_573:
[----:B------:R-:W-:-:S00]  /*1b900*/  BRA `(.L_x_573) ;  /* 0xfffffffc00fc7947 */ /* 0x000fc0000383ffff */
[----:B------:R-:W-:-:S00]  /*1b910*/  NOP ;  /* 0x0000000000007918 */ /* 0x000fc00000000000 */
        /* <DEDUP_REMOVED lines=14> */
.L_x_574:


//--------------------- .nv.global.init           --------------------------
	.section	.nv.global.init,"aw",@progbits
.nv.global.init:
	.type		$str$22,@object
	.size		$str$22,($str$23 - $str$22)
$str$22:
        /*0000*/ 	.byte	0x6b, 0x5f, 0x74, 0x69, 0x6c, 0x65, 0x5f, 0x63, 0x6f, 0x75, 0x6e, 0x74, 0x20, 0x3e, 0x3d, 0x20
        /*0010*/ 	.byte	0x31, 0x00
	.type		$str$23,@object
	.size		$str$23,(__unnamed_1 - $str$23)
$str$23:
        /*0012*/ 	.byte	0x2f, 0x74, 0x6d, 0x70, 0x2f, 0x63, 0x75, 0x74, 0x6c, 0x61, 0x73, 0x73, 0x5f, 0x73, 0x77, 0x65
        /*0022*/ 	.byte	0x65, 0x70, 0x5f, 0x73, 0x72, 0x63, 0x2f, 0x69, 0x6e, 0x63, 0x6c, 0x75, 0x64, 0x65, 0x2f, 0x63
        /*0032*/ 	.byte	0x75, 0x74, 0x6c, 0x61, 0x73, 0x73, 0x2f, 0x67, 0x65, 0x6d, 0x6d, 0x2f, 0x63, 0x6f, 0x6c, 0x6c
        /*0042*/ 	.byte	0x65, 0x63, 0x74, 0x69, 0x76, 0x65, 0x2f, 0x73, 0x6d, 0x39, 0x30, 0x5f, 0x6d, 0x6d, 0x61, 0x5f
        /*0052*/ 	.byte	0x74, 0x6d, 0x61, 0x5f, 0x67, 0x6d, 0x6d, 0x61, 0x5f, 0x73, 0x73, 0x5f, 0x77, 0x61, 0x72, 0x70
        /*0062*/ 	.byte	0x73, 0x70, 0x65, 0x63, 0x69, 0x61, 0x6c, 0x69, 0x7a, 0x65, 0x64, 0x2e, 0x68, 0x70, 0x70, 0x00
	.type		__unnamed_1,@object
	.size		__unnamed_1,(.L_0 - __unnamed_1)
__unnamed_1:
        /* <DEDUP_REMOVED lines=181> */
        /*0bc2*/ 	.byte	0x65, 0x6e, 0x74, 0x69, 0x74, 0x79, 0x5d, 0x00
.L_0:


//--------------------- .nv.shared._ZN7cutlass13device_kernelINS_4gemm6kernel13GemmUniversalIN4cute5tupleIJiiiiEEENS1_10collective13CollectiveMmaINS1_34MainloopSm90TmaGmmaWarpSpecializedILi3ENS5_IJNS4_1CILi1EEESB_SB_EEENS1_35KernelTmaWarpSpecializedCooperativeEEENS5_IJNSA_ILi256EEESF_NSA_ILi64EEEEEENS_10bfloat16_tENS5_IJlSB_lEEESI_SJ_NS4_8TiledMMAINS4_8MMA_AtomIJNS4_4SM904GMMA28MMA_64x256x16_F32BF16BF16_SSILNSN_5MajorE0ELSP_0ELNSN_7ScaleInE1ELSQ_1EEEEEENS4_6LayoutINS5_IJNSA_ILi2EEESB_SB_EEENS5_IJSB_NSA_ILi0EEESW_EEEEENS5_IJNS4_10UnderscoreESZ_SZ_EEEEENS4_13SM90_TMA_LOADENS4_14ComposedLayoutINS4_7SwizzleILi3ELi4ELi3EEENS4_18smem_ptr_flag_bitsILi16EEENST_INS5_IJNSA_ILi8EEESG_EEENS5_IJSG_SB_EEEEEEEvNS4_8identityES12_S1C_vS1D_EENS_8epilogue10collective6detail29Sm90TmaWarpSpecializedAdapterINS1G_15DefaultEpilogueISI_SJ_SJ_NS1F_6thread17LinearCombinationISI_Li1EffLNS1K_9ScaleType4KindE0ELNS_15FloatRoundStyleE2ESI_EENS1_15EpilogueDefaultEEEEEvvEEEEvNT_6ParamsE --------------------------
	.section	.nv.shared._ZN7cutlass13device_kernelINS_4gemm6kernel13GemmUniversalIN4cute5tupleIJiiiiEEENS1_10collective13CollectiveMmaINS1_34MainloopSm90TmaGmmaWarpSpecializedILi3ENS5_IJNS4_1CILi1EEESB_SB_EEENS1_35KernelTmaWarpSpecializedCooperativeEEENS5_IJNSA_ILi256EEESF_NSA_ILi64EEEEEENS_10bfloat16_tENS5_IJlSB_lEEESI_SJ_NS4_8TiledMMAINS4_8MMA_AtomIJNS4_4SM904GMMA28MMA_64x256x16_F32BF16BF16_SSILNSN_5MajorE0ELSP_0ELNSN_7ScaleInE1ELSQ_1EEEEEENS4_6LayoutINS5_IJNSA_ILi2EEESB_SB_EEENS5_IJSB_NSA_ILi0EEESW_EEEEENS5_IJNS4_10UnderscoreESZ_SZ_EEEEENS4_13SM90_TMA_LOADENS4_14ComposedLayoutINS4_7SwizzleILi3ELi4ELi3EEENS4_18smem_ptr_flag_bitsILi16EEENST_INS5_IJNSA_ILi8EEESG_EEENS5_IJSG_SB_EEEEEEEvNS4_8identityES12_S1C_vS1D_EENS_8epilogue10collective6detail29Sm90TmaWarpSpecializedAdapterINS1G_15DefaultEpilogueISI_SJ_SJ_NS1F_6thread17LinearCombinationISI_Li1EffLNS1K_9ScaleType4KindE0ELNS_15FloatRoundStyleE2ESI_EENS1_15EpilogueDefaultEEEEEvvEEEEvNT_6ParamsE,"aw",@nobits
	.sectionflags	@""
	.align	16
	.zero		1024


//--------------------- .nv.shared.reserved.0     --------------------------
	.section	.nv.shared.reserved.0,"aw",@nobits
	.weak		__nv_reservedSMEM_offset_0_alias
	.size		__nv_reservedSMEM_offset_0_alias, 0, 0
	.other		__nv_reservedSMEM_offset_0_alias,@"STO_CUDA_RESERVED_SHARED STV_DEFAULT"
__nv_reservedSMEM_offset_0_alias:
	.zero		0


//--------------------- .nv.global                --------------------------
	.section	.nv.global,"aw",@nobits
.nv.global:
	.type		_ZN40_INTERNAL_d8dbbc51_4_k_cu_d98c28cc_300424cute1_E,@object
	.size		_ZN40_INTERNAL_d8dbbc51_4_k_cu_d98c28cc_300424cute1_E,(_ZN40_INTERNAL_d8dbbc51_4_k_cu_d98c28cc_300424cuda3std3__45__cpo6cbeginE - _ZN40_INTERNAL_d8dbbc51_4_k_cu_d98c28cc_300424cute1_E)
_ZN40_INTERNAL_d8dbbc51_4_k_cu_d98c28cc_300424cute1_E:
	.zero		1
	.type		_ZN40_INTERNAL_d8dbbc51_4_k_cu_d98c28cc_300424cuda3std3__45__cpo6cbeginE,@object
	.size		_ZN40_INTERNAL_d8dbbc51_4_k_cu_d98c28cc_300424cuda3std3__45__cpo6cbeginE,(_ZN40_INTERNAL_d8dbbc51_4_k_cu_d98c28cc_300424cuda3std3__48in_placeE - _ZN40_INTERNAL_d8dbbc51_4_k_cu_d98c28cc_300424cuda3std3__45__cpo6cbeginE)
_ZN40_INTERNAL_d8dbbc51_4_k_cu_d98c28cc_300424cuda3std3__45__cpo6cbeginE:
	.zero		1
	.type		_ZN40_INTERNAL_d8dbbc51_4_k_cu_d98c28cc_300424cuda3std3__48in_placeE,@object
	.size		_ZN40_INTERNAL_d8dbbc51_4_k_cu_d98c28cc_300424cuda3std3__48in_placeE,(_ZN40_INTERNAL_d8dbbc51_4_k_cu_d98c28cc_300424cuda3std6ranges3__45__cpo9iter_moveE - _ZN40_INTERNAL_d8dbbc51_4_k_cu_d98c28cc_300424cuda3std3__48in_placeE)
_ZN40_INTERNAL_d8dbbc51_4_k_cu_d98c28cc_300424cuda3std3__48in_placeE:
	.zero		1
	.type		_ZN40_INTERNAL_d8dbbc51_4_k_cu_d98c28cc_300424cuda3std6ranges3__45__cpo9iter_moveE,@object
	.size		_ZN40_INTERNAL_d8dbbc51_4_k_cu_d98c28cc_300424cuda3std6ranges3__45__cpo9iter_moveE,(_ZN40_INTERNAL_d8dbbc51_4_k_cu_d98c28cc_300424cuda3std3__45__cpo5beginE - _ZN40_INTERNAL_d8dbbc51_4_k_cu_d98c28cc_300424cuda3std6ranges3__45__cpo9iter_moveE)
_ZN40_INTERNAL_d8dbbc51_4_k_cu_d98c28cc_300424cuda3std6ranges3__45__cpo9iter_moveE:
	.zero		1
	.type		_ZN40_INTERNAL_d8dbbc51_4_k_cu_d98c28cc_300424cuda3std3__45__cpo5beginE,@object
	.size		_ZN40_INTERNAL_d8dbbc51_4_k_cu_d98c28cc_300424cuda3std3__45__cpo5beginE,(_ZN40_INTERNAL_d8dbbc51_4_k_cu_d98c28cc_300424cuda3std3__442_GLOBAL__N__d8dbbc51_4_k_cu_d98c28cc_300426ignoreE - _ZN40_INTERNAL_d8dbbc51_4_k_cu_d98c28cc_300424cuda3std3__45__cpo5beginE)
_ZN40_INTERNAL_d8dbbc51_4_k_cu_d98c28cc_300424cuda3std3__45__cpo5beginE:
	.zero		1
	.type		_ZN40_INTERNAL_d8dbbc51_4_k_cu_d98c28cc_300424cuda3std3__442_GLOBAL__N__d8dbbc51_4_k_cu_d98c28cc_300426ignoreE,@object
	.size		_ZN40_INTERNAL_d8dbbc51_4_k_cu_d98c28cc_300424cuda3std3__442_GLOBAL__N__d8dbbc51_4_k_cu_d98c28cc_300426ignoreE,(_ZN40_INTERNAL_d8dbbc51_4_k_cu_d98c28cc_300424cute7productE - _ZN40_INTERNAL_d8dbbc51_4_k_cu_d98c28cc_300424cuda3std3__442_GLOBAL__N__d8dbbc51_4_k_cu_d98c28cc_300426ignoreE)
_ZN40_INTERNAL_d8dbbc51_4_k_cu_d98c28cc_300424cuda3std3__442_GLOBAL__N__d8dbbc51_4_k_cu_d98c28cc_300426ignoreE:
	.zero		1
	.type		_ZN40_INTERNAL_d8dbbc51_4_k_cu_d98c28cc_300424cute7productE,@object
	.size		_ZN40_INTERNAL_d8dbbc51_4_k_cu_d98c28cc_300424cute7productE,(_ZN40_INTERNAL_d8dbbc51_4_k_cu_d98c28cc_300424cuda3std3__45__cpo3endE - _ZN40_INTERNAL_d8dbbc51_4_k_cu_d98c28cc_300424cute7productE)
_ZN40_INTERNAL_d8dbbc51_4_k_cu_d98c28cc_300424cute7productE:
	.zero		1
	.type		_ZN40_INTERNAL_d8dbbc51_4_k_cu_d98c28cc_300424cuda3std3__45__cpo3endE,@object
	.size		_ZN40_INTERNAL_d8dbbc51_4_k_cu_d98c28cc_300424cuda3std3__45__cpo3endE,(_ZN40_INTERNAL_d8dbbc51_4_k_cu_d98c28cc_300424cuda3std3__419piecewise_constructE - _ZN40_INTERNAL_d8dbbc51_4_k_cu_d98c28cc_300424cuda3std3__45__cpo3endE)
_ZN40_INTERNAL_d8dbbc51_4_k_cu_d98c28cc_300424cuda3std3__45__cpo3endE:
	.zero		1
	.type		_ZN40_INTERNAL_d8dbbc51_4_k_cu_d98c28cc_300424cuda3std3__419piecewise_constructE,@object
	.size		_ZN40_INTERNAL_d8dbbc51_4_k_cu_d98c28cc_300424cuda3std3__419piecewise_constructE,(_ZN40_INTERNAL_d8dbbc51_4_k_cu_d98c28cc_300424cuda3std3__45__cpo4cendE - _ZN40_INTERNAL_d8dbbc51_4_k_cu_d98c28cc_300424cuda3std3__419piecewise_constructE)
_ZN40_INTERNAL_d8dbbc51_4_k_cu_d98c28cc_300424cuda3std3__419piecewise_constructE:
	.zero		1
	.type		_ZN40_INTERNAL_d8dbbc51_4_k_cu_d98c28cc_300424cuda3std3__45__cpo4cendE,@object
	.size		_ZN40_INTERNAL_d8dbbc51_4_k_cu_d98c28cc_300424cuda3std3__45__cpo4cendE,(_ZN40_INTERNAL_d8dbbc51_4_k_cu_d98c28cc_300424cuda3std6ranges3__45__cpo4swapE - _ZN40_INTERNAL_d8dbbc51_4_k_cu_d98c28cc_300424cuda3std3__45__cpo4cendE)
_ZN40_INTERNAL_d8dbbc51_4_k_cu_d98c28cc_300424cuda3std3__45__cpo4cendE:
	.zero		1
	.type		_ZN40_INTERNAL_d8dbbc51_4_k_cu_d98c28cc_300424cuda3std6ranges3__45__cpo4swapE,@object
	.size		_ZN40_INTERNAL_d8dbbc51_4_k_cu_d98c28cc_300424cuda3std6ranges3__45__cpo4swapE,(.L_8 - _ZN40_INTERNAL_d8dbbc51_4_k_cu_d98c28cc_300424cuda3std6ranges3__45__cpo4swapE)
_ZN40_INTERNAL_d8dbbc51_4_k_cu_d98c28cc_300424cuda3std6ranges3__45__cpo4swapE:
	.zero		1
.L_8:


//--------------------- .nv.constant0._ZN7cutlass13device_kernelINS_4gemm6kernel13GemmUniversalIN4cute5tupleIJiiiiEEENS1_10collective13CollectiveMmaINS1_34MainloopSm90TmaGmmaWarpSpecializedILi3ENS5_IJNS4_1CILi1EEESB_SB_EEENS1_35KernelTmaWarpSpecializedCooperativeEEENS5_IJNSA_ILi256EEESF_NSA_ILi64EEEEEENS_10bfloat16_tENS5_IJlSB_lEEESI_SJ_NS4_8TiledMMAINS4_8MMA_AtomIJNS4_4SM904GMMA28MMA_64x256x16_F32BF16BF16_SSILNSN_5MajorE0ELSP_0ELNSN_7ScaleInE1ELSQ_1EEEEEENS4_6LayoutINS5_IJNSA_ILi2EEESB_SB_EEENS5_IJSB_NSA_ILi0EEESW_EEEEENS5_IJNS4_10UnderscoreESZ_SZ_EEEEENS4_13SM90_TMA_LOADENS4_14ComposedLayoutINS4_7SwizzleILi3ELi4ELi3EEENS4_18smem_ptr_flag_bitsILi16EEENST_INS5_IJNSA_ILi8EEESG_EEENS5_IJSG_SB_EEEEEEEvNS4_8identityES12_S1C_vS1D_EENS_8epilogue10collective6detail29Sm90TmaWarpSpecializedAdapterINS1G_15DefaultEpilogueISI_SJ_SJ_NS1F_6thread17LinearCombinationISI_Li1EffLNS1K_9ScaleType4KindE0ELNS_15FloatRoundStyleE2ESI_EENS1_15EpilogueDefaultEEEEEvvEEEEvNT_6ParamsE --------------------------
	.section	.nv.constant0._ZN7cutlass13device_kernelINS_4gemm6kernel13GemmUniversalIN4cute5tupleIJiiiiEEENS1_10collective13CollectiveMmaINS1_34MainloopSm90TmaGmmaWarpSpecializedILi3ENS5_IJNS4_1CILi1EEESB_SB_EEENS1_35KernelTmaWarpSpecializedCooperativeEEENS5_IJNSA_ILi256EEESF_NSA_ILi64EEEEEENS_10bfloat16_tENS5_IJlSB_lEEESI_SJ_NS4_8TiledMMAINS4_8MMA_AtomIJNS4_4SM904GMMA28MMA_64x256x16_F32BF16BF16_SSILNSN_5MajorE0ELSP_0ELNSN_7ScaleInE1ELSQ_1EEEEEENS4_6LayoutINS5_IJNSA_ILi2EEESB_SB_EEENS5_IJSB_NSA_ILi0EEESW_EEEEENS5_IJNS4_10UnderscoreESZ_SZ_EEEEENS4_13SM90_TMA_LOADENS4_14ComposedLayoutINS4_7SwizzleILi3ELi4ELi3EEENS4_18smem_ptr_flag_bitsILi16EEENST_INS5_IJNSA_ILi8EEESG_EEENS5_IJSG_SB_EEEEEEEvNS4_8identityES12_S1C_vS1D_EENS_8epilogue10collective6detail29Sm90TmaWarpSpecializedAdapterINS1G_15DefaultEpilogueISI_SJ_SJ_NS1F_6thread17LinearCombinationISI_Li1EffLNS1K_9ScaleType4KindE0ELNS_15FloatRoundStyleE2ESI_EENS1_15EpilogueDefaultEEEEEvvEEEEvNT_6ParamsE,"a",@progbits
	.sectionflags	@""
	.align	4
.nv.constant0._ZN7cutlass13device_kernelINS_4gemm6kernel13GemmUniversalIN4cute5tupleIJiiiiEEENS1_10collective13CollectiveMmaINS1_34MainloopSm90TmaGmmaWarpSpecializedILi3ENS5_IJNS4_1CILi1EEESB_SB_EEENS1_35KernelTmaWarpSpecializedCooperativeEEENS5_IJNSA_ILi256EEESF_NSA_ILi64EEEEEENS_10bfloat16_tENS5_IJlSB_lEEESI_SJ_NS4_8TiledMMAINS4_8MMA_AtomIJNS4_4SM904GMMA28MMA_64x256x16_F32BF16BF16_SSILNSN_5MajorE0ELSP_0ELNSN_7ScaleInE1ELSQ_1EEEEEENS4_6LayoutINS5_IJNSA_ILi2EEESB_SB_EEENS5_IJSB_NSA_ILi0EEESW_EEEEENS5_IJNS4_10UnderscoreESZ_SZ_EEEEENS4_13SM90_TMA_LOADENS4_14ComposedLayoutINS4_7SwizzleILi3ELi4ELi3EEENS4_18smem_ptr_flag_bitsILi16EEENST_INS5_IJNSA_ILi8EEESG_EEENS5_IJSG_SB_EEEEEEEvNS4_8identityES12_S1C_vS1D_EENS_8epilogue10collective6detail29Sm90TmaWarpSpecializedAdapterINS1G_15DefaultEpilogueISI_SJ_SJ_NS1F_6thread17LinearCombinationISI_Li1EffLNS1K_9ScaleType4KindE0ELNS_15FloatRoundStyleE2ESI_EENS1_15EpilogueDefaultEEEEEvvEEEEvNT_6ParamsE:
	.zero		1664


//--------------------- SYMBOLS --------------------------

	.type		.nv.reservedSmem.offset0,@object
	.size		.nv.reservedSmem.offset0,0x4
	.type		__assertfail,@function
